//
// Generated by NVIDIA NVVM Compiler
//
// Compiler Build ID: CL-36424714
// Cuda compilation tools, release 13.0, V13.0.88
// Based on NVVM 20.0.0
//

.version 9.0
.target sm_100
.address_size 64

	// .globl	riemann_eulercartesian_ausm_2d
.func  (.param .b64 func_retval0) __internal_accurate_pow
(
	.param .b64 __internal_accurate_pow_param_0
)
;

.visible .entry riemann_eulercartesian_ausm_2d(
	.param .u64 .ptr .align 1 riemann_eulercartesian_ausm_2d_param_0,
	.param .u64 .ptr .align 1 riemann_eulercartesian_ausm_2d_param_1,
	.param .u32 riemann_eulercartesian_ausm_2d_param_2,
	.param .u32 riemann_eulercartesian_ausm_2d_param_3,
	.param .u64 .ptr .align 1 riemann_eulercartesian_ausm_2d_param_4,
	.param .u64 .ptr .align 1 riemann_eulercartesian_ausm_2d_param_5,
	.param .u32 riemann_eulercartesian_ausm_2d_param_6,
	.param .u32 riemann_eulercartesian_ausm_2d_param_7
)
{
	.reg .pred 	%p<38>;
	.reg .b32 	%r<151>;
	.reg .b64 	%rd<188>;
	.reg .b64 	%fd<119>;

	ld.param.u64 	%rd5, [riemann_eulercartesian_ausm_2d_param_0];
	ld.param.u64 	%rd7, [riemann_eulercartesian_ausm_2d_param_4];
	ld.param.u64 	%rd8, [riemann_eulercartesian_ausm_2d_param_5];
	ld.param.u32 	%r74, [riemann_eulercartesian_ausm_2d_param_6];
	ld.param.u32 	%r75, [riemann_eulercartesian_ausm_2d_param_7];
	mov.u32 	%r76, %ctaid.x;
	mov.u32 	%r77, %ntid.x;
	mov.u32 	%r78, %tid.x;
	mad.lo.s32 	%r1, %r76, %r77, %r78;
	setp.ge.s32 	%p1, %r1, %r75;
	@%p1 bra 	$L__BB0_34;
	cvta.to.global.u64 	%rd9, %rd7;
	cvta.to.global.u64 	%rd10, %rd8;
	cvta.to.global.u64 	%rd11, %rd5;
	mul.wide.s32 	%rd12, %r1, 4;
	add.s64 	%rd13, %rd9, %rd12;
	ld.global.u32 	%r2, [%rd13];
	add.s64 	%rd14, %rd10, %rd12;
	ld.global.u32 	%r79, [%rd14];
	mul.wide.s32 	%rd15, %r2, 8;
	add.s64 	%rd16, %rd11, %rd15;
	cvt.s64.s32 	%rd1, %r79;
	mul.wide.s32 	%rd17, %r79, 8;
	add.s64 	%rd18, %rd11, %rd17;
	ld.global.f64 	%fd1, [%rd16];
	mul.wide.s32 	%rd2, %r74, 8;
	add.s64 	%rd19, %rd16, %rd2;
	ld.global.f64 	%fd2, [%rd19];
	add.s64 	%rd20, %rd19, %rd2;
	ld.global.f64 	%fd3, [%rd20];
	add.s64 	%rd21, %rd20, %rd2;
	ld.global.f64 	%fd4, [%rd21];
	ld.global.f64 	%fd5, [%rd18];
	add.s64 	%rd22, %rd18, %rd2;
	ld.global.f64 	%fd6, [%rd22];
	add.s64 	%rd23, %rd22, %rd2;
	ld.global.f64 	%fd7, [%rd23];
	add.s64 	%rd24, %rd23, %rd2;
	ld.global.f64 	%fd8, [%rd24];
	mul.f64 	%fd29, %fd4, 0d4071F0CCCCCCCCCD;
	mul.f64 	%fd9, %fd29, 0d3EE4F8B588E368F1;
	{
	.reg .b32 %temp; 
	mov.b64 	{%temp, %r3}, %fd9;
	}
	mov.f64 	%fd30, 0d3FF6649C179E4E1E;
	{
	.reg .b32 %temp; 
	mov.b64 	{%temp, %r4}, %fd30;
	}
	and.b32  	%r5, %r4, 2146435072;
	setp.neu.f64 	%p2, %fd9, 0d0000000000000000;
	@%p2 bra 	$L__BB0_3;
	setp.eq.s32 	%p4, %r5, 1126170624;
	selp.b32 	%r80, %r3, 0, %p4;
	setp.lt.s32 	%p5, %r4, 0;
	or.b32  	%r81, %r80, 2146435072;
	selp.b32 	%r82, %r81, %r80, %p5;
	mov.b32 	%r83, 0;
	mov.b64 	%fd116, {%r83, %r82};
	bra.uni 	$L__BB0_4;
$L__BB0_3:
	abs.f64 	%fd31, %fd9;
	{ // callseq 0, 0
	.param .b64 param0;
	st.param.f64 	[param0], %fd31;
	.param .b64 retval0;
	call.uni (retval0), 
	__internal_accurate_pow, 
	(
	param0
	);
	ld.param.f64 	%fd32, [retval0];
	} // callseq 0
	setp.lt.s32 	%p3, %r3, 0;
	selp.f64 	%fd116, 0dFFF8000000000000, %fd32, %p3;
$L__BB0_4:
	add.f64 	%fd34, %fd9, 0d3FF6649C179E4E1E;
	{
	.reg .b32 %temp; 
	mov.b64 	{%temp, %r84}, %fd34;
	}
	and.b32  	%r85, %r84, 2146435072;
	setp.ne.s32 	%p6, %r85, 2146435072;
	@%p6 bra 	$L__BB0_9;
	setp.num.f64 	%p7, %fd9, %fd9;
	@%p7 bra 	$L__BB0_7;
	mov.f64 	%fd36, 0d3FF6649C179E4E1E;
	add.rn.f64 	%fd116, %fd9, %fd36;
	bra.uni 	$L__BB0_9;
$L__BB0_7:
	abs.f64 	%fd35, %fd9;
	setp.neu.f64 	%p8, %fd35, 0d7FF0000000000000;
	@%p8 bra 	$L__BB0_9;
	setp.eq.s32 	%p9, %r5, 1126170624;
	setp.lt.s32 	%p10, %r4, 0;
	selp.b32 	%r87, 0, 2146435072, %p10;
	setp.lt.s32 	%p11, %r3, 0;
	and.b32  	%r88, %r4, 2147483647;
	setp.ne.s32 	%p12, %r88, 1071644672;
	or.b32  	%r89, %r87, -2147483648;
	selp.b32 	%r90, %r89, %r87, %p12;
	selp.b32 	%r91, %r90, %r87, %p9;
	selp.b32 	%r92, %r91, %r87, %p11;
	mov.b32 	%r93, 0;
	mov.b64 	%fd116, {%r93, %r92};
$L__BB0_9:
	setp.eq.f64 	%p13, %fd9, 0d3FF0000000000000;
	mul.f64 	%fd37, %fd116, 0d40F86A0000000000;
	selp.f64 	%fd16, 0d40F86A0000000000, %fd37, %p13;
	mul.f64 	%fd38, %fd8, 0d4071F0CCCCCCCCCD;
	mul.f64 	%fd17, %fd38, 0d3EE4F8B588E368F1;
	{
	.reg .b32 %temp; 
	mov.b64 	{%temp, %r6}, %fd17;
	}
	setp.neu.f64 	%p14, %fd17, 0d0000000000000000;
	@%p14 bra 	$L__BB0_11;
	setp.eq.s32 	%p16, %r5, 1126170624;
	selp.b32 	%r94, %r6, 0, %p16;
	setp.lt.s32 	%p17, %r4, 0;
	or.b32  	%r95, %r94, 2146435072;
	selp.b32 	%r96, %r95, %r94, %p17;
	mov.b32 	%r97, 0;
	mov.b64 	%fd118, {%r97, %r96};
	bra.uni 	$L__BB0_12;
$L__BB0_11:
	abs.f64 	%fd39, %fd17;
	{ // callseq 1, 0
	.param .b64 param0;
	st.param.f64 	[param0], %fd39;
	.param .b64 retval0;
	call.uni (retval0), 
	__internal_accurate_pow, 
	(
	param0
	);
	ld.param.f64 	%fd40, [retval0];
	} // callseq 1
	setp.lt.s32 	%p15, %r6, 0;
	selp.f64 	%fd118, 0dFFF8000000000000, %fd40, %p15;
$L__BB0_12:
	add.f64 	%fd42, %fd17, 0d3FF6649C179E4E1E;
	{
	.reg .b32 %temp; 
	mov.b64 	{%temp, %r98}, %fd42;
	}
	and.b32  	%r99, %r98, 2146435072;
	setp.ne.s32 	%p18, %r99, 2146435072;
	@%p18 bra 	$L__BB0_17;
	setp.num.f64 	%p19, %fd17, %fd17;
	@%p19 bra 	$L__BB0_15;
	mov.f64 	%fd44, 0d3FF6649C179E4E1E;
	add.rn.f64 	%fd118, %fd17, %fd44;
	bra.uni 	$L__BB0_17;
$L__BB0_15:
	abs.f64 	%fd43, %fd17;
	setp.neu.f64 	%p20, %fd43, 0d7FF0000000000000;
	@%p20 bra 	$L__BB0_17;
	setp.eq.s32 	%p21, %r5, 1126170624;
	setp.lt.s32 	%p22, %r4, 0;
	selp.b32 	%r101, 0, 2146435072, %p22;
	setp.lt.s32 	%p23, %r6, 0;
	and.b32  	%r102, %r4, 2147483647;
	setp.ne.s32 	%p24, %r102, 1071644672;
	or.b32  	%r103, %r101, -2147483648;
	selp.b32 	%r104, %r103, %r101, %p24;
	selp.b32 	%r105, %r104, %r101, %p21;
	selp.b32 	%r106, %r105, %r101, %p23;
	mov.b32 	%r107, 0;
	mov.b64 	%fd118, {%r107, %r106};
$L__BB0_17:
	ld.param.u32 	%r127, [riemann_eulercartesian_ausm_2d_param_3];
	ld.param.u64 	%rd185, [riemann_eulercartesian_ausm_2d_param_1];
	cvta.to.global.u64 	%rd25, %rd185;
	mul.wide.s32 	%rd26, %r2, 8;
	add.s64 	%rd3, %rd25, %rd26;
	rcp.rn.f64 	%fd45, %fd1;
	rcp.rn.f64 	%fd46, %fd5;
	setp.eq.f64 	%p25, %fd17, 0d3FF0000000000000;
	mul.f64 	%fd47, %fd118, 0d40F86A0000000000;
	selp.f64 	%fd24, 0d40F86A0000000000, %fd47, %p25;
	mul.f64 	%fd48, %fd16, 0d3FF6649C179E4E1E;
	mul.f64 	%fd49, %fd45, %fd48;
	sqrt.rn.f64 	%fd50, %fd49;
	mul.f64 	%fd51, %fd24, 0d3FF6649C179E4E1E;
	mul.f64 	%fd52, %fd46, %fd51;
	sqrt.rn.f64 	%fd53, %fd52;
	setp.eq.s32 	%p26, %r127, 0;
	mul.f64 	%fd54, %fd6, %fd46;
	selp.f64 	%fd55, %fd54, 0d0000000000000000, %p26;
	mul.f64 	%fd56, %fd2, %fd45;
	selp.f64 	%fd57, %fd56, 0d0000000000000000, %p26;
	setp.eq.s32 	%p27, %r127, 1;
	mul.f64 	%fd58, %fd46, %fd7;
	selp.f64 	%fd59, %fd58, %fd55, %p27;
	mul.f64 	%fd60, %fd45, %fd3;
	selp.f64 	%fd61, %fd60, %fd57, %p27;
	div.rn.f64 	%fd62, %fd61, %fd50;
	add.f64 	%fd25, %fd62, 0d3FF0000000000000;
	div.rn.f64 	%fd63, %fd59, %fd53;
	add.f64 	%fd26, %fd63, 0dBFF0000000000000;
	mul.f64 	%fd64, %fd25, %fd25;
	mul.f64 	%fd65, %fd26, %fd26;
	sub.f64 	%fd66, %fd64, %fd65;
	mul.f64 	%fd67, %fd66, 0d3FD0000000000000;
	max.f64 	%fd68, %fd67, 0d0000000000000000;
	mul.f64 	%fd27, %fd50, %fd68;
	min.f64 	%fd69, %fd67, 0d0000000000000000;
	mul.f64 	%fd28, %fd53, %fd69;
	mul.f64 	%fd70, %fd5, %fd28;
	fma.rn.f64 	%fd71, %fd1, %fd27, %fd70;
	st.global.f64 	[%rd3], %fd71;
	@%p27 bra 	$L__BB0_20;
	ld.param.u32 	%r128, [riemann_eulercartesian_ausm_2d_param_3];
	setp.ne.s32 	%p28, %r128, 0;
	@%p28 bra 	$L__BB0_21;
	mul.f64 	%fd78, %fd16, %fd25;
	mul.f64 	%fd79, %fd24, %fd26;
	sub.f64 	%fd80, %fd78, %fd79;
	mul.f64 	%fd81, %fd80, 0d3FE0000000000000;
	mul.wide.s32 	%rd30, %r74, 8;
	add.s64 	%rd31, %rd3, %rd30;
	st.global.f64 	[%rd31], %fd81;
	mul.f64 	%fd82, %fd7, %fd28;
	fma.rn.f64 	%fd83, %fd3, %fd27, %fd82;
	add.s64 	%rd32, %rd31, %rd2;
	st.global.f64 	[%rd32], %fd83;
	bra.uni 	$L__BB0_21;
$L__BB0_20:
	mul.f64 	%fd72, %fd6, %fd28;
	fma.rn.f64 	%fd73, %fd2, %fd27, %fd72;
	mul.wide.s32 	%rd27, %r74, 8;
	add.s64 	%rd28, %rd3, %rd27;
	st.global.f64 	[%rd28], %fd73;
	mul.f64 	%fd74, %fd16, %fd25;
	mul.f64 	%fd75, %fd24, %fd26;
	sub.f64 	%fd76, %fd74, %fd75;
	mul.f64 	%fd77, %fd76, 0d3FE0000000000000;
	add.s64 	%rd29, %rd28, %rd2;
	st.global.f64 	[%rd29], %fd77;
$L__BB0_21:
	ld.param.u32 	%r122, [riemann_eulercartesian_ausm_2d_param_2];
	mul.lo.s32 	%r142, %r74, 3;
	mul.f64 	%fd84, %fd8, %fd28;
	fma.rn.f64 	%fd85, %fd4, %fd27, %fd84;
	mul.wide.s32 	%rd33, %r142, 8;
	add.s64 	%rd34, %rd3, %rd33;
	st.global.f64 	[%rd34], %fd85;
	setp.lt.s32 	%p29, %r122, 1;
	@%p29 bra 	$L__BB0_34;
	ld.param.u32 	%r123, [riemann_eulercartesian_ausm_2d_param_2];
	and.b32  	%r8, %r123, 15;
	setp.lt.u32 	%p30, %r123, 16;
	mov.b32 	%r147, 0;
	@%p30 bra 	$L__BB0_25;
	ld.param.u32 	%r124, [riemann_eulercartesian_ausm_2d_param_2];
	and.b32  	%r147, %r124, 2147483632;
	neg.s32 	%r145, %r147;
	shl.b32 	%r11, %r74, 4;
	shl.b32 	%r143, %r74, 1;
	shl.b32 	%r141, %r74, 2;
	mul.lo.s32 	%r140, %r74, 5;
	mul.lo.s32 	%r139, %r74, 6;
	mul.lo.s32 	%r138, %r74, 7;
	shl.b32 	%r137, %r74, 3;
	mul.lo.s32 	%r136, %r74, 9;
	mul.lo.s32 	%r135, %r74, 10;
	mul.lo.s32 	%r134, %r74, 11;
	mul.lo.s32 	%r133, %r74, 12;
	mul.lo.s32 	%r132, %r74, 13;
	mul.lo.s32 	%r131, %r74, 14;
	mul.lo.s32 	%r130, %r74, 15;
	mov.b32 	%r129, 0;
	mov.u32 	%r144, %r74;
$L__BB0_24:
	.pragma "nounroll";
	ld.param.u64 	%rd186, [riemann_eulercartesian_ausm_2d_param_1];
	cvt.s64.s32 	%rd35, %r129;
	mul.wide.s32 	%rd36, %r129, 8;
	add.s64 	%rd37, %rd3, %rd36;
	ld.global.f64 	%fd86, [%rd37];
	add.s64 	%rd38, %rd35, %rd1;
	cvta.to.global.u64 	%rd39, %rd186;
	shl.b64 	%rd40, %rd38, 3;
	add.s64 	%rd41, %rd39, %rd40;
	st.global.f64 	[%rd41], %fd86;
	cvt.s64.s32 	%rd42, %r144;
	add.s64 	%rd43, %rd37, %rd2;
	ld.global.f64 	%fd87, [%rd43];
	add.s64 	%rd44, %rd42, %rd1;
	shl.b64 	%rd45, %rd44, 3;
	add.s64 	%rd46, %rd39, %rd45;
	st.global.f64 	[%rd46], %fd87;
	cvt.s64.s32 	%rd47, %r143;
	add.s64 	%rd48, %rd43, %rd2;
	ld.global.f64 	%fd88, [%rd48];
	add.s64 	%rd49, %rd47, %rd1;
	shl.b64 	%rd50, %rd49, 3;
	add.s64 	%rd51, %rd39, %rd50;
	st.global.f64 	[%rd51], %fd88;
	cvt.s64.s32 	%rd52, %r142;
	add.s64 	%rd53, %rd48, %rd2;
	ld.global.f64 	%fd89, [%rd53];
	add.s64 	%rd54, %rd52, %rd1;
	shl.b64 	%rd55, %rd54, 3;
	add.s64 	%rd56, %rd39, %rd55;
	st.global.f64 	[%rd56], %fd89;
	cvt.s64.s32 	%rd57, %r141;
	add.s64 	%rd58, %rd53, %rd2;
	ld.global.f64 	%fd90, [%rd58];
	add.s64 	%rd59, %rd57, %rd1;
	shl.b64 	%rd60, %rd59, 3;
	add.s64 	%rd61, %rd39, %rd60;
	st.global.f64 	[%rd61], %fd90;
	cvt.s64.s32 	%rd62, %r140;
	add.s64 	%rd63, %rd58, %rd2;
	ld.global.f64 	%fd91, [%rd63];
	add.s64 	%rd64, %rd62, %rd1;
	shl.b64 	%rd65, %rd64, 3;
	add.s64 	%rd66, %rd39, %rd65;
	st.global.f64 	[%rd66], %fd91;
	cvt.s64.s32 	%rd67, %r139;
	add.s64 	%rd68, %rd63, %rd2;
	ld.global.f64 	%fd92, [%rd68];
	add.s64 	%rd69, %rd67, %rd1;
	shl.b64 	%rd70, %rd69, 3;
	add.s64 	%rd71, %rd39, %rd70;
	st.global.f64 	[%rd71], %fd92;
	cvt.s64.s32 	%rd72, %r138;
	add.s64 	%rd73, %rd68, %rd2;
	ld.global.f64 	%fd93, [%rd73];
	add.s64 	%rd74, %rd72, %rd1;
	shl.b64 	%rd75, %rd74, 3;
	add.s64 	%rd76, %rd39, %rd75;
	st.global.f64 	[%rd76], %fd93;
	cvt.s64.s32 	%rd77, %r137;
	add.s64 	%rd78, %rd73, %rd2;
	ld.global.f64 	%fd94, [%rd78];
	add.s64 	%rd79, %rd77, %rd1;
	shl.b64 	%rd80, %rd79, 3;
	add.s64 	%rd81, %rd39, %rd80;
	st.global.f64 	[%rd81], %fd94;
	cvt.s64.s32 	%rd82, %r136;
	add.s64 	%rd83, %rd78, %rd2;
	ld.global.f64 	%fd95, [%rd83];
	add.s64 	%rd84, %rd82, %rd1;
	shl.b64 	%rd85, %rd84, 3;
	add.s64 	%rd86, %rd39, %rd85;
	st.global.f64 	[%rd86], %fd95;
	cvt.s64.s32 	%rd87, %r135;
	add.s64 	%rd88, %rd83, %rd2;
	ld.global.f64 	%fd96, [%rd88];
	add.s64 	%rd89, %rd87, %rd1;
	shl.b64 	%rd90, %rd89, 3;
	add.s64 	%rd91, %rd39, %rd90;
	st.global.f64 	[%rd91], %fd96;
	cvt.s64.s32 	%rd92, %r134;
	add.s64 	%rd93, %rd88, %rd2;
	ld.global.f64 	%fd97, [%rd93];
	add.s64 	%rd94, %rd92, %rd1;
	shl.b64 	%rd95, %rd94, 3;
	add.s64 	%rd96, %rd39, %rd95;
	st.global.f64 	[%rd96], %fd97;
	cvt.s64.s32 	%rd97, %r133;
	add.s64 	%rd98, %rd93, %rd2;
	ld.global.f64 	%fd98, [%rd98];
	add.s64 	%rd99, %rd97, %rd1;
	shl.b64 	%rd100, %rd99, 3;
	add.s64 	%rd101, %rd39, %rd100;
	st.global.f64 	[%rd101], %fd98;
	cvt.s64.s32 	%rd102, %r132;
	add.s64 	%rd103, %rd98, %rd2;
	ld.global.f64 	%fd99, [%rd103];
	add.s64 	%rd104, %rd102, %rd1;
	shl.b64 	%rd105, %rd104, 3;
	add.s64 	%rd106, %rd39, %rd105;
	st.global.f64 	[%rd106], %fd99;
	cvt.s64.s32 	%rd107, %r131;
	add.s64 	%rd108, %rd103, %rd2;
	ld.global.f64 	%fd100, [%rd108];
	add.s64 	%rd109, %rd107, %rd1;
	shl.b64 	%rd110, %rd109, 3;
	add.s64 	%rd111, %rd39, %rd110;
	st.global.f64 	[%rd111], %fd100;
	cvt.s64.s32 	%rd112, %r130;
	add.s64 	%rd113, %rd108, %rd2;
	ld.global.f64 	%fd101, [%rd113];
	add.s64 	%rd114, %rd112, %rd1;
	shl.b64 	%rd115, %rd114, 3;
	add.s64 	%rd116, %rd39, %rd115;
	st.global.f64 	[%rd116], %fd101;
	add.s32 	%r145, %r145, 16;
	add.s32 	%r144, %r144, %r11;
	add.s32 	%r143, %r143, %r11;
	add.s32 	%r142, %r142, %r11;
	add.s32 	%r141, %r141, %r11;
	add.s32 	%r140, %r140, %r11;
	add.s32 	%r139, %r139, %r11;
	add.s32 	%r138, %r138, %r11;
	add.s32 	%r137, %r137, %r11;
	add.s32 	%r136, %r136, %r11;
	add.s32 	%r135, %r135, %r11;
	add.s32 	%r134, %r134, %r11;
	add.s32 	%r133, %r133, %r11;
	add.s32 	%r132, %r132, %r11;
	add.s32 	%r131, %r131, %r11;
	add.s32 	%r130, %r130, %r11;
	add.s32 	%r129, %r129, %r11;
	setp.ne.s32 	%p31, %r145, 0;
	@%p31 bra 	$L__BB0_24;
$L__BB0_25:
	setp.eq.s32 	%p32, %r8, 0;
	@%p32 bra 	$L__BB0_34;
	ld.param.u32 	%r125, [riemann_eulercartesian_ausm_2d_param_2];
	ld.param.u64 	%rd187, [riemann_eulercartesian_ausm_2d_param_1];
	cvta.to.global.u64 	%rd4, %rd187;
	and.b32  	%r60, %r125, 7;
	setp.lt.u32 	%p33, %r8, 8;
	@%p33 bra 	$L__BB0_28;
	mul.lo.s32 	%r110, %r147, %r74;
	cvt.s64.s32 	%rd117, %r110;
	mul.wide.s32 	%rd118, %r110, 8;
	add.s64 	%rd119, %rd3, %rd118;
	ld.global.f64 	%fd102, [%rd119];
	add.s64 	%rd120, %rd117, %rd1;
	shl.b64 	%rd121, %rd120, 3;
	add.s64 	%rd122, %rd4, %rd121;
	st.global.f64 	[%rd122], %fd102;
	add.s32 	%r111, %r110, %r74;
	cvt.s64.s32 	%rd123, %r111;
	add.s64 	%rd124, %rd119, %rd2;
	ld.global.f64 	%fd103, [%rd124];
	add.s64 	%rd125, %rd123, %rd1;
	shl.b64 	%rd126, %rd125, 3;
	add.s64 	%rd127, %rd4, %rd126;
	st.global.f64 	[%rd127], %fd103;
	add.s32 	%r112, %r111, %r74;
	cvt.s64.s32 	%rd128, %r112;
	add.s64 	%rd129, %rd124, %rd2;
	ld.global.f64 	%fd104, [%rd129];
	add.s64 	%rd130, %rd128, %rd1;
	shl.b64 	%rd131, %rd130, 3;
	add.s64 	%rd132, %rd4, %rd131;
	st.global.f64 	[%rd132], %fd104;
	add.s32 	%r113, %r112, %r74;
	cvt.s64.s32 	%rd133, %r113;
	add.s64 	%rd134, %rd129, %rd2;
	ld.global.f64 	%fd105, [%rd134];
	add.s64 	%rd135, %rd133, %rd1;
	shl.b64 	%rd136, %rd135, 3;
	add.s64 	%rd137, %rd4, %rd136;
	st.global.f64 	[%rd137], %fd105;
	add.s32 	%r114, %r113, %r74;
	cvt.s64.s32 	%rd138, %r114;
	add.s64 	%rd139, %rd134, %rd2;
	ld.global.f64 	%fd106, [%rd139];
	add.s64 	%rd140, %rd138, %rd1;
	shl.b64 	%rd141, %rd140, 3;
	add.s64 	%rd142, %rd4, %rd141;
	st.global.f64 	[%rd142], %fd106;
	add.s32 	%r115, %r114, %r74;
	cvt.s64.s32 	%rd143, %r115;
	add.s64 	%rd144, %rd139, %rd2;
	ld.global.f64 	%fd107, [%rd144];
	add.s64 	%rd145, %rd143, %rd1;
	shl.b64 	%rd146, %rd145, 3;
	add.s64 	%rd147, %rd4, %rd146;
	st.global.f64 	[%rd147], %fd107;
	add.s32 	%r116, %r115, %r74;
	cvt.s64.s32 	%rd148, %r116;
	add.s64 	%rd149, %rd144, %rd2;
	ld.global.f64 	%fd108, [%rd149];
	add.s64 	%rd150, %rd148, %rd1;
	shl.b64 	%rd151, %rd150, 3;
	add.s64 	%rd152, %rd4, %rd151;
	st.global.f64 	[%rd152], %fd108;
	add.s32 	%r117, %r116, %r74;
	cvt.s64.s32 	%rd153, %r117;
	add.s64 	%rd154, %rd149, %rd2;
	ld.global.f64 	%fd109, [%rd154];
	add.s64 	%rd155, %rd153, %rd1;
	shl.b64 	%rd156, %rd155, 3;
	add.s64 	%rd157, %rd4, %rd156;
	st.global.f64 	[%rd157], %fd109;
	add.s32 	%r147, %r147, 8;
$L__BB0_28:
	setp.eq.s32 	%p34, %r60, 0;
	@%p34 bra 	$L__BB0_34;
	ld.param.u32 	%r126, [riemann_eulercartesian_ausm_2d_param_2];
	and.b32  	%r63, %r126, 3;
	setp.lt.u32 	%p35, %r60, 4;
	@%p35 bra 	$L__BB0_31;
	mul.lo.s32 	%r118, %r147, %r74;
	cvt.s64.s32 	%rd158, %r118;
	mul.wide.s32 	%rd159, %r118, 8;
	add.s64 	%rd160, %rd3, %rd159;
	ld.global.f64 	%fd110, [%rd160];
	add.s64 	%rd161, %rd158, %rd1;
	shl.b64 	%rd162, %rd161, 3;
	add.s64 	%rd163, %rd4, %rd162;
	st.global.f64 	[%rd163], %fd110;
	add.s32 	%r119, %r118, %r74;
	cvt.s64.s32 	%rd164, %r119;
	add.s64 	%rd165, %rd160, %rd2;
	ld.global.f64 	%fd111, [%rd165];
	add.s64 	%rd166, %rd164, %rd1;
	shl.b64 	%rd167, %rd166, 3;
	add.s64 	%rd168, %rd4, %rd167;
	st.global.f64 	[%rd168], %fd111;
	add.s32 	%r120, %r119, %r74;
	cvt.s64.s32 	%rd169, %r120;
	add.s64 	%rd170, %rd165, %rd2;
	ld.global.f64 	%fd112, [%rd170];
	add.s64 	%rd171, %rd169, %rd1;
	shl.b64 	%rd172, %rd171, 3;
	add.s64 	%rd173, %rd4, %rd172;
	st.global.f64 	[%rd173], %fd112;
	add.s32 	%r121, %r120, %r74;
	cvt.s64.s32 	%rd174, %r121;
	add.s64 	%rd175, %rd170, %rd2;
	ld.global.f64 	%fd113, [%rd175];
	add.s64 	%rd176, %rd174, %rd1;
	shl.b64 	%rd177, %rd176, 3;
	add.s64 	%rd178, %rd4, %rd177;
	st.global.f64 	[%rd178], %fd113;
	add.s32 	%r147, %r147, 4;
$L__BB0_31:
	setp.eq.s32 	%p36, %r63, 0;
	@%p36 bra 	$L__BB0_34;
	mul.lo.s32 	%r150, %r147, %r74;
	neg.s32 	%r149, %r63;
$L__BB0_33:
	.pragma "nounroll";
	cvt.s64.s32 	%rd179, %r150;
	mul.wide.s32 	%rd180, %r150, 8;
	add.s64 	%rd181, %rd3, %rd180;
	ld.global.f64 	%fd114, [%rd181];
	add.s64 	%rd182, %rd179, %rd1;
	shl.b64 	%rd183, %rd182, 3;
	add.s64 	%rd184, %rd4, %rd183;
	st.global.f64 	[%rd184], %fd114;
	add.s32 	%r150, %r150, %r74;
	add.s32 	%r149, %r149, 1;
	setp.ne.s32 	%p37, %r149, 0;
	@%p37 bra 	$L__BB0_33;
$L__BB0_34:
	ret;

}
.func  (.param .b64 func_retval0) __internal_accurate_pow(
	.param .b64 __internal_accurate_pow_param_0
)
{
	.reg .pred 	%p<8>;
	.reg .b32 	%r<49>;
	.reg .b32 	%f<3>;
	.reg .b64 	%fd<109>;

	ld.param.f64 	%fd10, [__internal_accurate_pow_param_0];
	{
	.reg .b32 %temp; 
	mov.b64 	{%temp, %r46}, %fd10;
	}
	{
	.reg .b32 %temp; 
	mov.b64 	{%r45, %temp}, %fd10;
	}
	shr.u32 	%r47, %r46, 20;
	setp.gt.u32 	%p1, %r46, 1048575;
	@%p1 bra 	$L__BB1_2;
	mul.f64 	%fd11, %fd10, 0d4350000000000000;
	{
	.reg .b32 %temp; 
	mov.b64 	{%temp, %r46}, %fd11;
	}
	{
	.reg .b32 %temp; 
	mov.b64 	{%r45, %temp}, %fd11;
	}
	shr.u32 	%r16, %r46, 20;
	add.s32 	%r47, %r16, -54;
$L__BB1_2:
	add.s32 	%r48, %r47, -1023;
	and.b32  	%r17, %r46, -2146435073;
	or.b32  	%r18, %r17, 1072693248;
	mov.b64 	%fd107, {%r45, %r18};
	setp.lt.u32 	%p2, %r18, 1073127583;
	@%p2 bra 	$L__BB1_4;
	{
	.reg .b32 %temp; 
	mov.b64 	{%r19, %temp}, %fd107;
	}
	{
	.reg .b32 %temp; 
	mov.b64 	{%temp, %r20}, %fd107;
	}
	add.s32 	%r21, %r20, -1048576;
	mov.b64 	%fd107, {%r19, %r21};
	add.s32 	%r48, %r47, -1022;
$L__BB1_4:
	add.f64 	%fd12, %fd107, 0dBFF0000000000000;
	add.f64 	%fd13, %fd107, 0d3FF0000000000000;
	rcp.approx.ftz.f64 	%fd14, %fd13;
	neg.f64 	%fd15, %fd13;
	fma.rn.f64 	%fd16, %fd15, %fd14, 0d3FF0000000000000;
	fma.rn.f64 	%fd17, %fd16, %fd16, %fd16;
	fma.rn.f64 	%fd18, %fd17, %fd14, %fd14;
	mul.f64 	%fd19, %fd12, %fd18;
	fma.rn.f64 	%fd20, %fd12, %fd18, %fd19;
	mul.f64 	%fd21, %fd20, %fd20;
	fma.rn.f64 	%fd22, %fd21, 0d3EB0F5FF7D2CAFE2, 0d3ED0F5D241AD3B5A;
	fma.rn.f64 	%fd23, %fd22, %fd21, 0d3EF3B20A75488A3F;
	fma.rn.f64 	%fd24, %fd23, %fd21, 0d3F1745CDE4FAECD5;
	fma.rn.f64 	%fd25, %fd24, %fd21, 0d3F3C71C7258A578B;
	fma.rn.f64 	%fd26, %fd25, %fd21, 0d3F6249249242B910;
	fma.rn.f64 	%fd27, %fd26, %fd21, 0d3F89999999999DFB;
	sub.f64 	%fd28, %fd12, %fd20;
	add.f64 	%fd29, %fd28, %fd28;
	neg.f64 	%fd30, %fd20;
	fma.rn.f64 	%fd31, %fd30, %fd12, %fd29;
	mul.f64 	%fd32, %fd18, %fd31;
	fma.rn.f64 	%fd33, %fd21, %fd27, 0d3FB5555555555555;
	mov.f64 	%fd34, 0d3FB5555555555555;
	sub.f64 	%fd35, %fd34, %fd33;
	fma.rn.f64 	%fd36, %fd21, %fd27, %fd35;
	add.f64 	%fd37, %fd36, 0dBC46A4CB00B9E7B0;
	add.f64 	%fd38, %fd33, %fd37;
	sub.f64 	%fd39, %fd33, %fd38;
	add.f64 	%fd40, %fd37, %fd39;
	mul.rn.f64 	%fd41, %fd20, %fd20;
	neg.f64 	%fd42, %fd41;
	fma.rn.f64 	%fd43, %fd20, %fd20, %fd42;
	{
	.reg .b32 %temp; 
	mov.b64 	{%r22, %temp}, %fd32;
	}
	{
	.reg .b32 %temp; 
	mov.b64 	{%temp, %r23}, %fd32;
	}
	add.s32 	%r24, %r23, 1048576;
	mov.b64 	%fd44, {%r22, %r24};
	fma.rn.f64 	%fd45, %fd20, %fd44, %fd43;
	mul.rn.f64 	%fd46, %fd41, %fd20;
	neg.f64 	%fd47, %fd46;
	fma.rn.f64 	%fd48, %fd41, %fd20, %fd47;
	fma.rn.f64 	%fd49, %fd41, %fd32, %fd48;
	fma.rn.f64 	%fd50, %fd45, %fd20, %fd49;
	mul.rn.f64 	%fd51, %fd38, %fd46;
	neg.f64 	%fd52, %fd51;
	fma.rn.f64 	%fd53, %fd38, %fd46, %fd52;
	fma.rn.f64 	%fd54, %fd38, %fd50, %fd53;
	fma.rn.f64 	%fd55, %fd40, %fd46, %fd54;
	add.f64 	%fd56, %fd51, %fd55;
	sub.f64 	%fd57, %fd51, %fd56;
	add.f64 	%fd58, %fd55, %fd57;
	add.f64 	%fd59, %fd20, %fd56;
	sub.f64 	%fd60, %fd20, %fd59;
	add.f64 	%fd61, %fd56, %fd60;
	add.f64 	%fd62, %fd58, %fd61;
	add.f64 	%fd63, %fd32, %fd62;
	add.f64 	%fd64, %fd59, %fd63;
	sub.f64 	%fd65, %fd59, %fd64;
	add.f64 	%fd66, %fd63, %fd65;
	xor.b32  	%r25, %r48, -2147483648;
	mov.b32 	%r26, 1127219200;
	mov.b64 	%fd67, {%r25, %r26};
	mov.b32 	%r27, -2147483648;
	mov.b64 	%fd68, {%r27, %r26};
	sub.f64 	%fd69, %fd67, %fd68;
	fma.rn.f64 	%fd70, %fd69, 0d3FE62E42FEFA39EF, %fd64;
	fma.rn.f64 	%fd71, %fd69, 0dBFE62E42FEFA39EF, %fd70;
	sub.f64 	%fd72, %fd71, %fd64;
	sub.f64 	%fd73, %fd66, %fd72;
	fma.rn.f64 	%fd74, %fd69, 0d3C7ABC9E3B39803F, %fd73;
	add.f64 	%fd75, %fd70, %fd74;
	sub.f64 	%fd76, %fd70, %fd75;
	add.f64 	%fd77, %fd74, %fd76;
	mov.f64 	%fd78, 0d3FF6649C179E4E1E;
	{
	.reg .b32 %temp; 
	mov.b64 	{%temp, %r28}, %fd78;
	}
	{
	.reg .b32 %temp; 
	mov.b64 	{%r29, %temp}, %fd78;
	}
	shl.b32 	%r30, %r28, 1;
	setp.gt.u32 	%p3, %r30, -33554433;
	and.b32  	%r31, %r28, -15728641;
	selp.b32 	%r32, %r31, %r28, %p3;
	mov.b64 	%fd79, {%r29, %r32};
	mul.rn.f64 	%fd80, %fd75, %fd79;
	neg.f64 	%fd81, %fd80;
	fma.rn.f64 	%fd82, %fd75, %fd79, %fd81;
	fma.rn.f64 	%fd83, %fd77, %fd79, %fd82;
	add.f64 	%fd4, %fd80, %fd83;
	sub.f64 	%fd84, %fd80, %fd4;
	add.f64 	%fd5, %fd83, %fd84;
	fma.rn.f64 	%fd85, %fd4, 0d3FF71547652B82FE, 0d4338000000000000;
	{
	.reg .b32 %temp; 
	mov.b64 	{%r13, %temp}, %fd85;
	}
	mov.f64 	%fd86, 0dC338000000000000;
	add.rn.f64 	%fd87, %fd85, %fd86;
	fma.rn.f64 	%fd88, %fd87, 0dBFE62E42FEFA39EF, %fd4;
	fma.rn.f64 	%fd89, %fd87, 0dBC7ABC9E3B39803F, %fd88;
	fma.rn.f64 	%fd90, %fd89, 0d3E5ADE1569CE2BDF, 0d3E928AF3FCA213EA;
	fma.rn.f64 	%fd91, %fd90, %fd89, 0d3EC71DEE62401315;
	fma.rn.f64 	%fd92, %fd91, %fd89, 0d3EFA01997C89EB71;
	fma.rn.f64 	%fd93, %fd92, %fd89, 0d3F2A01A014761F65;
	fma.rn.f64 	%fd94, %fd93, %fd89, 0d3F56C16C1852B7AF;
	fma.rn.f64 	%fd95, %fd94, %fd89, 0d3F81111111122322;
	fma.rn.f64 	%fd96, %fd95, %fd89, 0d3FA55555555502A1;
	fma.rn.f64 	%fd97, %fd96, %fd89, 0d3FC5555555555511;
	fma.rn.f64 	%fd98, %fd97, %fd89, 0d3FE000000000000B;
	fma.rn.f64 	%fd99, %fd98, %fd89, 0d3FF0000000000000;
	fma.rn.f64 	%fd100, %fd99, %fd89, 0d3FF0000000000000;
	{
	.reg .b32 %temp; 
	mov.b64 	{%r14, %temp}, %fd100;
	}
	{
	.reg .b32 %temp; 
	mov.b64 	{%temp, %r15}, %fd100;
	}
	shl.b32 	%r33, %r13, 20;
	add.s32 	%r34, %r33, %r15;
	mov.b64 	%fd108, {%r14, %r34};
	{
	.reg .b32 %temp; 
	mov.b64 	{%temp, %r35}, %fd4;
	}
	mov.b32 	%f2, %r35;
	abs.f32 	%f1, %f2;
	setp.lt.f32 	%p4, %f1, 0f4086232B;
	@%p4 bra 	$L__BB1_7;
	setp.lt.f64 	%p5, %fd4, 0d0000000000000000;
	add.f64 	%fd101, %fd4, 0d7FF0000000000000;
	selp.f64 	%fd108, 0d0000000000000000, %fd101, %p5;
	setp.geu.f32 	%p6, %f1, 0f40874800;
	@%p6 bra 	$L__BB1_7;
	shr.u32 	%r36, %r13, 31;
	add.s32 	%r37, %r13, %r36;
	shr.s32 	%r38, %r37, 1;
	shl.b32 	%r39, %r38, 20;
	add.s32 	%r40, %r15, %r39;
	mov.b64 	%fd102, {%r14, %r40};
	sub.s32 	%r41, %r13, %r38;
	shl.b32 	%r42, %r41, 20;
	add.s32 	%r43, %r42, 1072693248;
	mov.b32 	%r44, 0;
	mov.b64 	%fd103, {%r44, %r43};
	mul.f64 	%fd108, %fd103, %fd102;
$L__BB1_7:
	abs.f64 	%fd104, %fd108;
	setp.eq.f64 	%p7, %fd104, 0d7FF0000000000000;
	fma.rn.f64 	%fd105, %fd108, %fd5, %fd108;
	selp.f64 	%fd106, %fd108, %fd105, %p7;
	st.param.f64 	[func_retval0], %fd106;
	ret;

}


// ===== COMPILED SASS (sm_100) =====

	.target	sm_100

	.elftype	@"ET_EXEC"


//--------------------- .note.nv.tkinfo           --------------------------
	.section	.note.nv.tkinfo,"",@"SHT_NOTE"
	.sectionflags	@"SHF_NOTE_NV_TKINFO"
	.tkinfo
        /*0018*/ 	.word	0x00000002
        /*0030*/ 	.string	""
        /*0030*/ 	.string	"ptxas"
        /*0030*/ 	.string	"Cuda compilation tools, release 13.0, V13.0.88"
        /*0030*/ 	.string	"Build cuda_13.0.r13.0/compiler.36424714_0"
        /*0030*/ 	.string	"-arch sm_100 -m 64 "



//--------------------- .note.nv.cuinfo           --------------------------
	.section	.note.nv.cuinfo,"",@"SHT_NOTE"
	.sectionflags	@"SHF_NOTE_NV_CUINFO"
        /*0018*/ 	.short	0x0002
        /*001a*/ 	.short	0x0064
        /*001c*/ 	.short	0x0082
	.zero		2


//--------------------- .nv.info                  --------------------------
	.section	.nv.info,"",@"SHT_CUDA_INFO"
	.align	4


	//----- nvinfo : EIATTR_REGCOUNT
	.align		4
        /*0000*/ 	.byte	0x04, 0x2f
        /*0002*/ 	.short	(.L_1 - .L_0)
	.align		4
.L_0:
        /*0004*/ 	.word	index@(riemann_eulercartesian_ausm_2d)
        /*0008*/ 	.word	0x00000038


	//----- nvinfo : EIATTR_FRAME_SIZE
	.align		4
.L_1:
        /*000c*/ 	.byte	0x04, 0x11
        /*000e*/ 	.short	(.L_3 - .L_2)
	.align		4
.L_2:
        /*0010*/ 	.word	index@($riemann_eulercartesian_ausm_2d$__internal_accurate_pow)
        /*0014*/ 	.word	0x00000000


	//----- nvinfo : EIATTR_FRAME_SIZE
	.align		4
.L_3:
        /*0018*/ 	.byte	0x04, 0x11
        /*001a*/ 	.short	(.L_5 - .L_4)
	.align		4
.L_4:
        /*001c*/ 	.word	index@($__internal_2_$__cuda_sm20_dsqrt_rn_f64_mediumpath_v1)
        /*0020*/ 	.word	0x00000000


	//----- nvinfo : EIATTR_FRAME_SIZE
	.align		4
.L_5:
        /*0024*/ 	.byte	0x04, 0x11
        /*0026*/ 	.short	(.L_7 - .L_6)
	.align		4
.L_6:
        /*0028*/ 	.word	index@($__internal_1_$__cuda_sm20_div_rn_f64_full)
        /*002c*/ 	.word	0x00000000


	//----- nvinfo : EIATTR_FRAME_SIZE
	.align		4
.L_7:
        /*0030*/ 	.byte	0x04, 0x11
        /*0032*/ 	.short	(.L_9 - .L_8)
	.align		4
.L_8:
        /*0034*/ 	.word	index@($__internal_0_$__cuda_sm20_dblrcp_rn_slowpath_v3)
        /*0038*/ 	.word	0x00000000


	//----- nvinfo : EIATTR_FRAME_SIZE
	.align		4
.L_9:
        /*003c*/ 	.byte	0x04, 0x11
        /*003e*/ 	.short	(.L_11 - .L_10)
	.align		4
.L_10:
        /*0040*/ 	.word	index@(riemann_eulercartesian_ausm_2d)
        /*0044*/ 	.word	0x00000000


	//----- nvinfo : EIATTR_MIN_STACK_SIZE
	.align		4
.L_11:
        /*0048*/ 	.byte	0x04, 0x12
        /*004a*/ 	.short	(.L_13 - .L_12)
	.align		4
.L_12:
        /*004c*/ 	.word	index@(riemann_eulercartesian_ausm_2d)
        /*0050*/ 	.word	0x00000000
.L_13:


//--------------------- .nv.compat                --------------------------
	.section	.nv.compat,"",@"SHT_CUDA_COMPAT_INFO"
	.align	4
        /*0000*/ 	.byte	0x02, 0x09, 0x00, 0x00, 0x02, 0x02, 0x01, 0x00, 0x02, 0x05, 0x05, 0x00, 0x03, 0x07, 0x01, 0x01
        /*0010*/ 	.byte	0x02, 0x03, 0x00, 0x00, 0x02, 0x06, 0x01, 0x00, 0x04, 0x0b, 0x08, 0x00, 0x01, 0x00, 0x00, 0x00
        /*0020*/ 	.byte	0x00, 0x00, 0x00, 0x00


//--------------------- .nv.info.riemann_eulercartesian_ausm_2d --------------------------
	.section	.nv.info.riemann_eulercartesian_ausm_2d,"",@"SHT_CUDA_INFO"
	.sectionflags	@""
	.align	4


	//----- nvinfo : EIATTR_CUDA_API_VERSION
	.align		4
        /*0000*/ 	.byte	0x04, 0x37
        /*0002*/ 	.short	(.L_15 - .L_14)
.L_14:
        /*0004*/ 	.word	0x00000082


	//----- nvinfo : EIATTR_KPARAM_INFO
	.align		4
.L_15:
        /*0008*/ 	.byte	0x04, 0x17
        /*000a*/ 	.short	(.L_17 - .L_16)
.L_16:
        /*000c*/ 	.word	0x00000000
        /*0010*/ 	.short	0x0007
        /*0012*/ 	.short	0x002c
        /*0014*/ 	.byte	0x00, 0xf0, 0x11, 0x00


	//----- nvinfo : EIATTR_KPARAM_INFO
	.align		4
.L_17:
        /*0018*/ 	.byte	0x04, 0x17
        /*001a*/ 	.short	(.L_19 - .L_18)
.L_18:
        /*001c*/ 	.word	0x00000000
        /*0020*/ 	.short	0x0006
        /*0022*/ 	.short	0x0028
        /*0024*/ 	.byte	0x00, 0xf0, 0x11, 0x00


	//----- nvinfo : EIATTR_KPARAM_INFO
	.align		4
.L_19:
        /*0028*/ 	.byte	0x04, 0x17
        /*002a*/ 	.short	(.L_21 - .L_20)
.L_20:
        /*002c*/ 	.word	0x00000000
        /*0030*/ 	.short	0x0005
        /*0032*/ 	.short	0x0020
        /*0034*/ 	.byte	0x00, 0xf5, 0x21, 0x00


	//----- nvinfo : EIATTR_KPARAM_INFO
	.align		4
.L_21:
        /*0038*/ 	.byte	0x04, 0x17
        /*003a*/ 	.short	(.L_23 - .L_22)
.L_22:
        /*003c*/ 	.word	0x00000000
        /*0040*/ 	.short	0x0004
        /*0042*/ 	.short	0x0018
        /*0044*/ 	.byte	0x00, 0xf5, 0x21, 0x00


	//----- nvinfo : EIATTR_KPARAM_INFO
	.align		4
.L_23:
        /*0048*/ 	.byte	0x04, 0x17
        /*004a*/ 	.short	(.L_25 - .L_24)
.L_24:
        /*004c*/ 	.word	0x00000000
        /*0050*/ 	.short	0x0003
        /*0052*/ 	.short	0x0014
        /*0054*/ 	.byte	0x00, 0xf0, 0x11, 0x00


	//----- nvinfo : EIATTR_KPARAM_INFO
	.align		4
.L_25:
        /*0058*/ 	.byte	0x04, 0x17
        /*005a*/ 	.short	(.L_27 - .L_26)
.L_26:
        /*005c*/ 	.word	0x00000000
        /*0060*/ 	.short	0x0002
        /*0062*/ 	.short	0x0010
        /*0064*/ 	.byte	0x00, 0xf0, 0x11, 0x00


	//----- nvinfo : EIATTR_KPARAM_INFO
	.align		4
.L_27:
        /*0068*/ 	.byte	0x04, 0x17
        /*006a*/ 	.short	(.L_29 - .L_28)
.L_28:
        /*006c*/ 	.word	0x00000000
        /*0070*/ 	.short	0x0001
        /*0072*/ 	.short	0x0008
        /*0074*/ 	.byte	0x00, 0xf5, 0x21, 0x00


	//----- nvinfo : EIATTR_KPARAM_INFO
	.align		4
.L_29:
        /*0078*/ 	.byte	0x04, 0x17
        /*007a*/ 	.short	(.L_31 - .L_30)
.L_30:
        /*007c*/ 	.word	0x00000000
        /*0080*/ 	.short	0x0000
        /*0082*/ 	.short	0x0000
        /*0084*/ 	.byte	0x00, 0xf5, 0x21, 0x00


	//----- nvinfo : EIATTR_SPARSE_MMA_MASK
	.align		4
.L_31:
        /*0088*/ 	.byte	0x03, 0x50
        /*008a*/ 	.short	0x0000


	//----- nvinfo : EIATTR_MAXREG_COUNT
	.align		4
        /*008c*/ 	.byte	0x03, 0x1b
        /*008e*/ 	.short	0x00ff


	//----- nvinfo : EIATTR_MERCURY_ISA_VERSION
	.align		4
        /*0090*/ 	.byte	0x03, 0x5f
        /*0092*/ 	.short	0x0101


	//----- nvinfo : EIATTR_VRC_CTA_INIT_COUNT
	.align		4
        /*0094*/ 	.byte	0x02, 0x4a
	.zero		1
	.zero		1


	//----- nvinfo : EIATTR_EXIT_INSTR_OFFSETS
	.align		4
        /*0098*/ 	.byte	0x04, 0x1c
        /*009a*/ 	.short	(.L_33 - .L_32)


	//   ....[0]....
.L_32:
        /*009c*/ 	.word	0x00000070


	//   ....[1]....
        /*00a0*/ 	.word	0x000014e0


	//   ....[2]....
        /*00a4*/ 	.word	0x00001e90


	//   ....[3]....
        /*00a8*/ 	.word	0x00002300


	//   ....[4]....
        /*00ac*/ 	.word	0x00002570


	//   ....[5]....
        /*00b0*/ 	.word	0x00002660


	//----- nvinfo : EIATTR_CRS_STACK_SIZE
	.align		4
.L_33:
        /*00b4*/ 	.byte	0x04, 0x1e
        /*00b6*/ 	.short	(.L_35 - .L_34)
.L_34:
        /*00b8*/ 	.word	0x00000000


	//----- nvinfo : EIATTR_CBANK_PARAM_SIZE
	.align		4
.L_35:
        /*00bc*/ 	.byte	0x03, 0x19
        /*00be*/ 	.short	0x0030


	//----- nvinfo : EIATTR_PARAM_CBANK
	.align		4
        /*00c0*/ 	.byte	0x04, 0x0a
        /*00c2*/ 	.short	(.L_37 - .L_36)
	.align		4
.L_36:
        /*00c4*/ 	.word	index@(.nv.constant0.riemann_eulercartesian_ausm_2d)
        /*00c8*/ 	.short	0x0380
        /*00ca*/ 	.short	0x0030


	//----- nvinfo : EIATTR_SW_WAR
	.align		4
.L_37:
        /*00cc*/ 	.byte	0x04, 0x36
        /*00ce*/ 	.short	(.L_39 - .L_38)
.L_38:
        /*00d0*/ 	.word	0x00000008
.L_39:


//--------------------- .nv.callgraph             --------------------------
	.section	.nv.callgraph,"",@"SHT_CUDA_CALLGRAPH"
	.align	4
	.sectionentsize	8
	.align		4
        /*0000*/ 	.word	0x00000000
	.align		4
        /*0004*/ 	.word	0xffffffff
	.align		4
        /*0008*/ 	.word	0x00000000
	.align		4
        /*000c*/ 	.word	0xfffffffe
	.align		4
        /*0010*/ 	.word	0x00000000
	.align		4
        /*0014*/ 	.word	0xfffffffd
	.align		4
        /*0018*/ 	.word	0x00000000
	.align		4
        /*001c*/ 	.word	0xfffffffc


//--------------------- .text.riemann_eulercartesian_ausm_2d --------------------------
	.section	.text.riemann_eulercartesian_ausm_2d,"ax",@progbits
	.align	128
        .global         riemann_eulercartesian_ausm_2d
        .type           riemann_eulercartesian_ausm_2d,@function
        .size           riemann_eulercartesian_ausm_2d,(.L_x_47 - riemann_eulercartesian_ausm_2d)
        .other          riemann_eulercartesian_ausm_2d,@"STO_CUDA_ENTRY STV_DEFAULT"
riemann_eulercartesian_ausm_2d:
.text.riemann_eulercartesian_ausm_2d:
[----:B------:R-:W-:Y:S01]  /*0000*/  LDC R1, c[0x0][0x37c] ;  /* 0x0000df00ff017b82 */ /* 0x000fe20000000800 */
[----:B------:R-:W0:Y:S07]  /*0010*/  S2R R0, SR_TID.X ;  /* 0x0000000000007919 */ /* 0x000e2e0000002100 */
[----:B------:R-:W0:Y:S01]  /*0020*/  S2UR UR4, SR_CTAID.X ;  /* 0x00000000000479c3 */ /* 0x000e220000002500 */
[----:B------:R-:W1:Y:S07]  /*0030*/  LDCU UR5, c[0x0][0x3ac] ;  /* 0x00007580ff0577ac */ /* 0x000e6e0008000800 */
[----:B------:R-:W0:Y:S02]  /*0040*/  LDC R5, c[0x0][0x360] ;  /* 0x0000d800ff057b82 */ /* 0x000e240000000800 */
[----:B0-----:R-:W-:-:S05]  /*0050*/  IMAD R5, R5, UR4, R0 ;  /* 0x0000000405057c24 */ /* 0x001fca000f8e0200 */
[----:B-1----:R-:W-:-:S13]  /*0060*/  ISETP.GE.AND P0, PT, R5, UR5, PT ;  /* 0x0000000505007c0c */ /* 0x002fda000bf06270 */
[----:B------:R-:W-:Y:S05]  /*0070*/  @P0 EXIT ;  /* 0x000000000000094d */ /* 0x000fea0003800000 */
[----:B------:R-:W0:Y:S01]  /*0080*/  LDC.64 R12, c[0x0][0x398] ;  /* 0x0000e600ff0c7b82 */ /* 0x000e220000000a00 */
[----:B------:R-:W1:Y:S07]  /*0090*/  LDCU.64 UR4, c[0x0][0x358] ;  /* 0x00006b00ff0477ac */ /* 0x000e6e0008000a00 */
[----:B------:R-:W2:Y:S08]  /*00a0*/  LDC.64 R2, c[0x0][0x3a0] ;  /* 0x0000e800ff027b82 */ /* 0x000eb00000000a00 */
[----:B------:R-:W3:Y:S01]  /*00b0*/  LDC.64 R36, c[0x0][0x380] ;  /* 0x0000e000ff247b82 */ /* 0x000ee20000000a00 */
[----:B0-----:R-:W-:-:S07]  /*00c0*/  IMAD.WIDE R12, R5, 0x4, R12 ;  /* 0x00000004050c7825 */ /* 0x001fce00078e020c */
[----:B------:R-:W0:Y:S01]  /*00d0*/  LDC R27, c[0x0][0x3a8] ;  /* 0x0000ea00ff1b7b82 */ /* 0x000e220000000800 */
[----:B-1----:R-:W3:Y:S01]  /*00e0*/  LDG.E R12, desc[UR4][R12.64] ;  /* 0x000000040c0c7981 */ /* 0x002ee2000c1e1900 */
[----:B--2---:R-:W-:-:S06]  /*00f0*/  IMAD.WIDE R2, R5, 0x4, R2 ;  /* 0x0000000405027825 */ /* 0x004fcc00078e0202 */
[----:B------:R-:W2:Y:S01]  /*0100*/  LDG.E R2, desc[UR4][R2.64] ;  /* 0x0000000402027981 */ /* 0x000ea2000c1e1900 */
[----:B---3--:R-:W-:-:S04]  /*0110*/  IMAD.WIDE R38, R12, 0x8, R36 ;  /* 0x000000080c267825 */ /* 0x008fc800078e0224 */
[C---:B0-----:R-:W-:Y:S02]  /*0120*/  IMAD.WIDE R34, R27.reuse, 0x8, R38 ;  /* 0x000000081b227825 */ /* 0x041fe400078e0226 */
[----:B------:R-:W5:Y:S02]  /*0130*/  LDG.E.64 R38, desc[UR4][R38.64] ;  /* 0x0000000426267981 */ /* 0x000f64000c1e1b00 */
[C---:B------:R-:W-:Y:S02]  /*0140*/  IMAD.WIDE R30, R27.reuse, 0x8, R34 ;  /* 0x000000081b1e7825 */ /* 0x040fe400078e0222 */
[----:B------:R-:W5:Y:S02]  /*0150*/  LDG.E.64 R34, desc[UR4][R34.64] ;  /* 0x0000000422227981 */ /* 0x000f64000c1e1b00 */
[----:B------:R-:W-:Y:S02]  /*0160*/  IMAD.WIDE R40, R27, 0x8, R30 ;  /* 0x000000081b287825 */ /* 0x000fe400078e021e */
[----:B------:R-:W5:Y:S04]  /*0170*/  LDG.E.64 R30, desc[UR4][R30.64] ;  /* 0x000000041e1e7981 */ /* 0x000f68000c1e1b00 */
[----:B------:R-:W3:Y:S01]  /*0180*/  LDG.E.64 R40, desc[UR4][R40.64] ;  /* 0x0000000428287981 */ /* 0x000ee2000c1e1b00 */
[----:B--2---:R-:W-:-:S04]  /*0190*/  IMAD.WIDE R36, R2, 0x8, R36 ;  /* 0x0000000802247825 */ /* 0x004fc800078e0224 */
[C---:B------:R-:W-:Y:S02]  /*01a0*/  IMAD.WIDE R32, R27.reuse, 0x8, R36 ;  /* 0x000000081b207825 */ /* 0x040fe400078e0224 */
[----:B------:R-:W5:Y:S02]  /*01b0*/  LDG.E.64 R36, desc[UR4][R36.64] ;  /* 0x0000000424247981 */ /* 0x000f64000c1e1b00 */
[C---:B------:R-:W-:Y:S02]  /*01c0*/  IMAD.WIDE R28, R27.reuse, 0x8, R32 ;  /* 0x000000081b1c7825 */ /* 0x040fe400078e0220 */
[----:B------:R-:W5:Y:S02]  /*01d0*/  LDG.E.64 R32, desc[UR4][R32.64] ;  /* 0x0000000420207981 */ /* 0x000f64000c1e1b00 */
[----:B------:R-:W-:Y:S02]  /*01e0*/  IMAD.WIDE R26, R27, 0x8, R28 ;  /* 0x000000081b1a7825 */ /* 0x000fe400078e021c */
[----:B------:R-:W5:Y:S04]  /*01f0*/  LDG.E.64 R28, desc[UR4][R28.64] ;  /* 0x000000041c1c7981 */ /* 0x000f68000c1e1b00 */
[----:B------:R-:W5:Y:S01]  /*0200*/  LDG.E.64 R26, desc[UR4][R26.64] ;  /* 0x000000041a1a7981 */ /* 0x000f62000c1e1b00 */
[----:B------:R-:W-:Y:S01]  /*0210*/  UMOV UR6, 0xcccccccd ;  /* 0xcccccccd00067882 */ /* 0x000fe20000000000 */
[----:B------:R-:W-:Y:S01]  /*0220*/  UMOV UR7, 0x4071f0cc ;  /* 0x4071f0cc00077882 */ /* 0x000fe20000000000 */
[----:B------:R-:W-:Y:S01]  /*0230*/  BSSY.RECONVERGENT B0, `(.L_x_0) ;  /* 0x0000013000007945 */ /* 0x000fe20003800200 */
[----:B------:R-:W-:Y:S01]  /*0240*/  SHF.R.S32.HI R3, RZ, 0x1f, R2 ;  /* 0x0000001fff037819 */ /* 0x000fe20000011402 */
[----:B---3--:R-:W-:Y:S01]  /*0250*/  DMUL R24, R40, UR6 ;  /* 0x0000000628187c28 */ /* 0x008fe20008000000 */
[----:B------:R-:W-:Y:S01]  /*0260*/  UMOV UR6, 0x88e368f1 ;  /* 0x88e368f100067882 */ /* 0x000fe20000000000 */
[----:B------:R-:W-:-:S06]  /*0270*/  UMOV UR7, 0x3ee4f8b5 ;  /* 0x3ee4f8b500077882 */ /* 0x000fcc0000000000 */
[----:B------:R-:W-:-:S08]  /*0280*/  DMUL R24, R24, UR6 ;  /* 0x0000000618187c28 */ /* 0x000fd00008000000 */
[----:B------:R-:W-:-:S14]  /*0290*/  DSETP.NEU.AND P0, PT, R24, RZ, PT ;  /* 0x000000ff1800722a */ /* 0x000fdc0003f0d000 */
[----:B------:R-:W-:Y:S01]  /*02a0*/  @!P0 CS2R R6, SRZ ;  /* 0x0000000000068805 */ /* 0x000fe2000001ff00 */
[----:B------:R-:W-:Y:S06]  /*02b0*/  @!P0 BRA `(.L_x_1) ;  /* 0x0000000000288947 */ /* 0x000fec0003800000 */
[----:B------:R-:W-:Y:S01]  /*02c0*/  DADD R4, -RZ, |R24| ;  /* 0x00000000ff047229 */ /* 0x000fe20000000518 */
[----:B------:R-:W-:Y:S01]  /*02d0*/  BSSY.RECONVERGENT B1, `(.L_x_2) ;  /* 0x0000005000017945 */ /* 0x000fe20003800200 */
[----:B------:R-:W-:-:S08]  /*02e0*/  MOV R0, 0x320 ;  /* 0x0000032000007802 */ /* 0x000fd00000000f00 */
[----:B------:R-:W-:Y:S02]  /*02f0*/  IMAD.MOV.U32 R14, RZ, RZ, R4 ;  /* 0x000000ffff0e7224 */ /* 0x000fe400078e0004 */
[----:B------:R-:W-:-:S07]  /*0300*/  IMAD.MOV.U32 R13, RZ, RZ, R5 ;  /* 0x000000ffff0d7224 */ /* 0x000fce00078e0005 */
[----:B-----5:R-:W-:Y:S05]  /*0310*/  CALL.REL.NOINC `($riemann_eulercartesian_ausm_2d$__internal_accurate_pow) ;  /* 0x0000002c00987944 */ /* 0x020fea0003c00000 */
[----:B------:R-:W-:Y:S05]  /*0320*/  BSYNC.RECONVERGENT B1 ;  /* 0x0000000000017941 */ /* 0x000fea0003800200 */
.L_x_2:
[----:B------:R-:W-:-:S04]  /*0330*/  ISETP.GE.AND P0, PT, R25, RZ, PT ;  /* 0x000000ff1900720c */ /* 0x000fc80003f06270 */
[----:B------:R-:W-:Y:S02]  /*0340*/  FSEL R6, R16, RZ, P0 ;  /* 0x000000ff10067208 */ /* 0x000fe40000000000 */
[----:B------:R-:W-:-:S07]  /*0350*/  FSEL R7, R8, -QNAN , P0 ;  /* 0xfff8000008077808 */ /* 0x000fce0000000000 */
.L_x_1:
[----:B------:R-:W-:Y:S05]  /*0360*/  BSYNC.RECONVERGENT B0 ;  /* 0x0000000000007941 */ /* 0x000fea0003800200 */
.L_x_0:
[----:B------:R-:W-:Y:S01]  /*0370*/  UMOV UR6, 0x179e4e1e ;  /* 0x179e4e1e00067882 */ /* 0x000fe20000000000 */
[----:B------:R-:W-:Y:S01]  /*0380*/  UMOV UR7, 0x3ff6649c ;  /* 0x3ff6649c00077882 */ /* 0x000fe20000000000 */
[----:B------:R-:W-:Y:S01]  /*0390*/  BSSY.RECONVERGENT B0, `(.L_x_3) ;  /* 0x000000b000007945 */ /* 0x000fe20003800200 */
[----:B------:R-:W-:-:S10]  /*03a0*/  DADD R4, R24, UR6 ;  /* 0x0000000618047e29 */ /* 0x000fd40008000000 */
[----:B------:R-:W-:-:S04]  /*03b0*/  LOP3.LUT R4, R5, 0x7ff00000, RZ, 0xc0, !PT ;  /* 0x7ff0000005047812 */ /* 0x000fc800078ec0ff */
[----:B------:R-:W-:-:S13]  /*03c0*/  ISETP.NE.AND P0, PT, R4, 0x7ff00000, PT ;  /* 0x7ff000000400780c */ /* 0x000fda0003f05270 */
[----:B------:R-:W-:Y:S05]  /*03d0*/  @P0 BRA `(.L_x_4) ;  /* 0x0000000000180947 */ /* 0x000fea0003800000 */
[----:B------:R-:W-:-:S14]  /*03e0*/  DSETP.NAN.AND P0, PT, R24, R24, PT ;  /* 0x000000181800722a */ /* 0x000fdc0003f08000 */
[----:B------:R-:W-:Y:S01]  /*03f0*/  @P0 DADD R6, R24, UR6 ;  /* 0x0000000618060e29 */ /* 0x000fe20008000000 */
[----:B------:R-:W-:Y:S10]  /*0400*/  @P0 BRA `(.L_x_4) ;  /* 0x00000000000c0947 */ /* 0x000ff40003800000 */
[----:B------:R-:W-:-:S14]  /*0410*/  DSETP.NEU.AND P0, PT, |R24|, +INF , PT ;  /* 0x7ff000001800742a */ /* 0x000fdc0003f0d200 */
[----:B------:R-:W-:Y:S02]  /*0420*/  @!P0 IMAD.MOV.U32 R6, RZ, RZ, 0x0 ;  /* 0x00000000ff068424 */ /* 0x000fe400078e00ff */
[----:B------:R-:W-:-:S07]  /*0430*/  @!P0 IMAD.MOV.U32 R7, RZ, RZ, 0x7ff00000 ;  /* 0x7ff00000ff078424 */ /* 0x000fce00078e00ff */
.L_x_4:
[----:B------:R-:W-:Y:S05]  /*0440*/  BSYNC.RECONVERGENT B0 ;  /* 0x0000000000007941 */ /* 0x000fea0003800200 */
.L_x_3:
[----:B------:R-:W-:Y:S01]  /*0450*/  UMOV UR6, 0xcccccccd ;  /* 0xcccccccd00067882 */ /* 0x000fe20000000000 */
[----:B------:R-:W-:Y:S01]  /*0460*/  UMOV UR7, 0x4071f0cc ;  /* 0x4071f0cc00077882 */ /* 0x000fe20000000000 */
[----:B------:R-:W-:Y:S01]  /*0470*/  DMUL R6, R6, 100000 ;  /* 0x40f86a0006067828 */ /* 0x000fe20000000000 */
[----:B------:R-:W-:Y:S01]  /*0480*/  BSSY.RECONVERGENT B0, `(.L_x_5) ;  /* 0x0000015000007945 */ /* 0x000fe20003800200 */
[----:B-----5:R-:W-:Y:S01]  /*0490*/  DMUL R4, R26, UR6 ;  /* 0x000000061a047c28 */ /* 0x020fe20008000000 */
[----:B------:R-:W-:Y:S01]  /*04a0*/  UMOV UR6, 0x88e368f1 ;  /* 0x88e368f100067882 */ /* 0x000fe20000000000 */
[----:B------:R-:W-:Y:S01]  /*04b0*/  UMOV UR7, 0x3ee4f8b5 ;  /* 0x3ee4f8b500077882 */ /* 0x000fe20000000000 */
[----:B------:R-:W-:-:S05]  /*04c0*/  DSETP.NEU.AND P0, PT, R24, 1, PT ;  /* 0x3ff000001800742a */ /* 0x000fca0003f0d000 */
[----:B------:R-:W-:Y:S01]  /*04d0*/  DMUL R4, R4, UR6 ;  /* 0x0000000604047c28 */ /* 0x000fe20008000000 */
[----:B------:R-:W-:Y:S02]  /*04e0*/  FSEL R24, R6, RZ, P0 ;  /* 0x000000ff06187208 */ /* 0x000fe40000000000 */
[----:B------:R-:W-:-:S05]  /*04f0*/  FSEL R25, R7, 7.762939453125, P0 ;  /* 0x40f86a0007197808 */ /* 0x000fca0000000000 */
        /* <DEDUP_REMOVED lines=8> */
[----:B------:R-:W-:Y:S05]  /*0580*/  CALL.REL.NOINC `($riemann_eulercartesian_ausm_2d$__internal_accurate_pow) ;  /* 0x0000002800fc7944 */ /* 0x000fea0003c00000 */
[----:B------:R-:W-:Y:S05]  /*0590*/  BSYNC.RECONVERGENT B1 ;  /* 0x0000000000017941 */ /* 0x000fea0003800200 */
.L_x_7:
[----:B------:R-:W-:-:S04]  /*05a0*/  ISETP.GE.AND P0, PT, R5, RZ, PT ;  /* 0x000000ff0500720c */ /* 0x000fc80003f06270 */
[----:B------:R-:W-:Y:S02]  /*05b0*/  FSEL R16, R16, RZ, P0 ;  /* 0x000000ff10107208 */ /* 0x000fe40000000000 */
[----:B------:R-:W-:-:S07]  /*05c0*/  FSEL R17, R8, -QNAN , P0 ;  /* 0xfff8000008117808 */ /* 0x000fce0000000000 */
.L_x_6:
[----:B------:R-:W-:Y:S05]  /*05d0*/  BSYNC.RECONVERGENT B0 ;  /* 0x0000000000007941 */ /* 0x000fea0003800200 */
.L_x_5:
[----:B------:R-:W0:Y:S01]  /*05e0*/  MUFU.RCP64H R9, R39 ;  /* 0x0000002700097308 */ /* 0x000e220000001800 */
[----:B------:R-:W-:Y:S01]  /*05f0*/  VIADD R8, R39, 0x300402 ;  /* 0x0030040227087836 */ /* 0x000fe20000000000 */
[----:B------:R-:W-:Y:S01]  /*0600*/  UMOV UR6, 0x179e4e1e ;  /* 0x179e4e1e00067882 */ /* 0x000fe20000000000 */
[----:B------:R-:W-:Y:S01]  /*0610*/  UMOV UR7, 0x3ff6649c ;  /* 0x3ff6649c00077882 */ /* 0x000fe20000000000 */
[----:B------:R-:W-:Y:S02]  /*0620*/  BSSY.RECONVERGENT B0, `(.L_x_8) ;  /* 0x0000011000007945 */ /* 0x000fe40003800200 */
[----:B------:R-:W-:Y:S01]  /*0630*/  FSETP.GEU.AND P1, PT, |R8|, 5.8789094863358348022e-39, PT ;  /* 0x004004020800780b */ /* 0x000fe20003f2e200 */
[----:B0-----:R-:W-:-:S08]  /*0640*/  DFMA R6, -R38, R8, 1 ;  /* 0x3ff000002606742b */ /* 0x001fd00000000108 */
[----:B------:R-:W-:Y:S02]  /*0650*/  DFMA R10, R6, R6, R6 ;  /* 0x00000006060a722b */ /* 0x000fe40000000006 */
[----:B------:R-:W-:-:S06]  /*0660*/  DADD R6, R4, UR6 ;  /* 0x0000000604067e29 */ /* 0x000fcc0008000000 */
[----:B------:R-:W-:-:S04]  /*0670*/  DFMA R10, R8, R10, R8 ;  /* 0x0000000a080a722b */ /* 0x000fc80000000008 */
[----:B------:R-:W-:-:S04]  /*0680*/  LOP3.LUT R6, R7, 0x7ff00000, RZ, 0xc0, !PT ;  /* 0x7ff0000007067812 */ /* 0x000fc800078ec0ff */
[----:B------:R-:W-:Y:S01]  /*0690*/  ISETP.NE.AND P0, PT, R6, 0x7ff00000, PT ;  /* 0x7ff000000600780c */ /* 0x000fe20003f05270 */
[----:B------:R-:W-:-:S08]  /*06a0*/  DFMA R14, -R38, R10, 1 ;  /* 0x3ff00000260e742b */ /* 0x000fd0000000010a */
[----:B------:R-:W-:-:S04]  /*06b0*/  DFMA R8, R10, R14, R10 ;  /* 0x0000000e0a08722b */ /* 0x000fc8000000000a */
[----:B------:R-:W-:Y:S07]  /*06c0*/  @P0 BRA `(.L_x_9) ;  /* 0x0000000000180947 */ /* 0x000fee0003800000 */
[----:B------:R-:W-:-:S14]  /*06d0*/  DSETP.NAN.AND P0, PT, R4, R4, PT ;  /* 0x000000040400722a */ /* 0x000fdc0003f08000 */
[----:B------:R-:W-:Y:S01]  /*06e0*/  @P0 DADD R16, R4, UR6 ;  /* 0x0000000604100e29 */ /* 0x000fe20008000000 */
[----:B------:R-:W-:Y:S10]  /*06f0*/  @P0 BRA `(.L_x_9) ;  /* 0x00000000000c0947 */ /* 0x000ff40003800000 */
[----:B------:R-:W-:-:S14]  /*0700*/  DSETP.NEU.AND P0, PT, |R4|, +INF , PT ;  /* 0x7ff000000400742a */ /* 0x000fdc0003f0d200 */
[----:B------:R-:W-:Y:S02]  /*0710*/  @!P0 IMAD.MOV.U32 R16, RZ, RZ, 0x0 ;  /* 0x00000000ff108424 */ /* 0x000fe400078e00ff */
[----:B------:R-:W-:-:S07]  /*0720*/  @!P0 IMAD.MOV.U32 R17, RZ, RZ, 0x7ff00000 ;  /* 0x7ff00000ff118424 */ /* 0x000fce00078e00ff */
.L_x_9:
[----:B------:R-:W-:Y:S05]  /*0730*/  BSYNC.RECONVERGENT B0 ;  /* 0x0000000000007941 */ /* 0x000fea0003800200 */
.L_x_8:
[----:B------:R-:W-:Y:S04]  /*0740*/  BSSY.RECONVERGENT B0, `(.L_x_10) ;  /* 0x000000a000007945 */ /* 0x000fe80003800200 */
[----:B------:R-:W-:Y:S05]  /*0750*/  @P1 BRA `(.L_x_11) ;  /* 0x0000000000201947 */ /* 0x000fea0003800000 */
[----:B------:R-:W-:Y:S01]  /*0760*/  LOP3.LUT R0, R39, 0x7fffffff, RZ, 0xc0, !PT ;  /* 0x7fffffff27007812 */ /* 0x000fe200078ec0ff */
[----:B------:R-:W-:Y:S02]  /*0770*/  IMAD.MOV.U32 R6, RZ, RZ, R38 ;  /* 0x000000ffff067224 */ /* 0x000fe400078e0026 */
[----:B------:R-:W-:Y:S02]  /*0780*/  IMAD.MOV.U32 R7, RZ, RZ, R39 ;  /* 0x000000ffff077224 */ /* 0x000fe400078e0027 */
[----:B------:R-:W-:Y:S01]  /*0790*/  VIADD R14, R0, 0xfff00000 ;  /* 0xfff00000000e7836 */ /* 0x000fe20000000000 */
[----:B------:R-:W-:-:S07]  /*07a0*/  MOV R0, 0x7c0 ;  /* 0x000007c000007802 */ /* 0x000fce0000000f00 */
[----:B------:R-:W-:Y:S05]  /*07b0*/  CALL.REL.NOINC `($__internal_0_$__cuda_sm20_dblrcp_rn_slowpath_v3) ;  /* 0x0000001c00ac7944 */ /* 0x000fea0003c00000 */
[----:B------:R-:W-:Y:S02]  /*07c0*/  IMAD.MOV.U32 R8, RZ, RZ, R10 ;  /* 0x000000ffff087224 */ /* 0x000fe400078e000a */
[----:B------:R-:W-:-:S07]  /*07d0*/  IMAD.MOV.U32 R9, RZ, RZ, R11 ;  /* 0x000000ffff097224 */ /* 0x000fce00078e000b */
.L_x_11:
[----:B------:R-:W-:Y:S05]  /*07e0*/  BSYNC.RECONVERGENT B0 ;  /* 0x0000000000007941 */ /* 0x000fea0003800200 */
.L_x_10:
[----:B------:R-:W0:Y:S01]  /*07f0*/  MUFU.RCP64H R7, R37 ;  /* 0x0000002500077308 */ /* 0x000e220000001800 */
[----:B------:R-:W-:Y:S01]  /*0800*/  VIADD R6, R37, 0x300402 ;  /* 0x0030040225067836 */ /* 0x000fe20000000000 */
[----:B------:R-:W-:Y:S04]  /*0810*/  BSSY.RECONVERGENT B0, `(.L_x_12) ;  /* 0x0000010000007945 */ /* 0x000fe80003800200 */
[----:B------:R-:W-:Y:S01]  /*0820*/  FSETP.GEU.AND P0, PT, |R6|, 5.8789094863358348022e-39, PT ;  /* 0x004004020600780b */ /* 0x000fe20003f0e200 */
[----:B0-----:R-:W-:-:S08]  /*0830*/  DFMA R10, -R36, R6, 1 ;  /* 0x3ff00000240a742b */ /* 0x001fd00000000106 */
[----:B------:R-:W-:-:S08]  /*0840*/  DFMA R10, R10, R10, R10 ;  /* 0x0000000a0a0a722b */ /* 0x000fd0000000000a */
[----:B------:R-:W-:-:S08]  /*0850*/  DFMA R10, R6, R10, R6 ;  /* 0x0000000a060a722b */ /* 0x000fd00000000006 */
[----:B------:R-:W-:-:S08]  /*0860*/  DFMA R14, -R36, R10, 1 ;  /* 0x3ff00000240e742b */ /* 0x000fd0000000010a */
[----:B------:R-:W-:Y:S01]  /*0870*/  DFMA R6, R10, R14, R10 ;  /* 0x0000000e0a06722b */ /* 0x000fe2000000000a */
[----:B------:R-:W-:Y:S10]  /*0880*/  @P0 BRA `(.L_x_13) ;  /* 0x0000000000200947 */ /* 0x000ff40003800000 */
        /* <DEDUP_REMOVED lines=8> */
.L_x_13:
[----:B------:R-:W-:Y:S05]  /*0910*/  BSYNC.RECONVERGENT B0 ;  /* 0x0000000000007941 */ /* 0x000fea0003800200 */
.L_x_12:
[----:B------:R-:W-:Y:S01]  /*0920*/  UMOV UR6, 0x179e4e1e ;  /* 0x179e4e1e00067882 */ /* 0x000fe20000000000 */
[----:B------:R-:W-:Y:S01]  /*0930*/  UMOV UR7, 0x3ff6649c ;  /* 0x3ff6649c00077882 */ /* 0x000fe20000000000 */
[----:B------:R-:W-:Y:S01]  /*0940*/  IMAD.MOV.U32 R20, RZ, RZ, 0x0 ;  /* 0x00000000ff147424 */ /* 0x000fe200078e00ff */
[----:B------:R-:W-:Y:S01]  /*0950*/  DMUL R18, R24, UR6 ;  /* 0x0000000618127c28 */ /* 0x000fe20008000000 */
[----:B------:R-:W-:Y:S01]  /*0960*/  IMAD.MOV.U32 R21, RZ, RZ, 0x3fd80000 ;  /* 0x3fd80000ff157424 */ /* 0x000fe200078e00ff */
[----:B------:R-:W-:Y:S01]  /*0970*/  DMUL R22, R16, 100000 ;  /* 0x40f86a0010167828 */ /* 0x000fe20000000000 */
[----:B------:R-:W-:Y:S01]  /*0980*/  BSSY.RECONVERGENT B0, `(.L_x_14) ;  /* 0x000001b000007945 */ /* 0x000fe20003800200 */
[----:B------:R-:W-:-:S04]  /*0990*/  DSETP.NEU.AND P0, PT, R4, 1, PT ;  /* 0x3ff000000400742a */ /* 0x000fc80003f0d000 */
[----:B------:R-:W-:-:S04]  /*09a0*/  DMUL R18, R18, R8 ;  /* 0x0000000812127228 */ /* 0x000fc80000000000 */
[----:B------:R-:W-:Y:S02]  /*09b0*/  FSEL R22, R22, RZ, P0 ;  /* 0x000000ff16167208 */ /* 0x000fe40000000000 */
[----:B------:R-:W0:Y:S01]  /*09c0*/  MUFU.RSQ64H R11, R19 ;  /* 0x00000013000b7308 */ /* 0x000e220000001c00 */
[----:B------:R-:W-:-:S03]  /*09d0*/  FSEL R23, R23, 7.762939453125, P0 ;  /* 0x40f86a0017177808 */ /* 0x000fc60000000000 */
[----:B------:R-:W-:-:S05]  /*09e0*/  VIADD R10, R19, 0xfcb00000 ;  /* 0xfcb00000130a7836 */ /* 0x000fca0000000000 */
[----:B------:R-:W-:Y:S01]  /*09f0*/  ISETP.GE.U32.AND P1, PT, R10, 0x7ca00000, PT ;  /* 0x7ca000000a00780c */ /* 0x000fe20003f26070 */
[----:B0-----:R-:W-:-:S08]  /*0a00*/  DMUL R14, R10, R10 ;  /* 0x0000000a0a0e7228 */ /* 0x001fd00000000000 */
[----:B------:R-:W-:-:S08]  /*0a10*/  DFMA R14, R18, -R14, 1 ;  /* 0x3ff00000120e742b */ /* 0x000fd0000000080e */
[----:B------:R-:W-:Y:S02]  /*0a20*/  DFMA R20, R14, R20, 0.5 ;  /* 0x3fe000000e14742b */ /* 0x000fe40000000014 */
[----:B------:R-:W-:-:S08]  /*0a30*/  DMUL R14, R10, R14 ;  /* 0x0000000e0a0e7228 */ /* 0x000fd00000000000 */
[----:B------:R-:W-:-:S08]  /*0a40*/  DFMA R42, R20, R14, R10 ;  /* 0x0000000e142a722b */ /* 0x000fd0000000000a */
[----:B------:R-:W-:Y:S02]  /*0a50*/  DMUL R14, R18, R42 ;  /* 0x0000002a120e7228 */ /* 0x000fe40000000000 */
[----:B------:R-:W-:Y:S02]  /*0a60*/  VIADD R5, R43, 0xfff00000 ;  /* 0xfff000002b057836 */ /* 0x000fe40000000000 */
[----:B------:R-:W-:-:S04]  /*0a70*/  IMAD.MOV.U32 R4, RZ, RZ, R42 ;  /* 0x000000ffff047224 */ /* 0x000fc800078e002a */
[----:B------:R-:W-:-:S08]  /*0a80*/  DFMA R16, R14, -R14, R18 ;  /* 0x8000000e0e10722b */ /* 0x000fd00000000012 */
[----:B------:R-:W-:Y:S01]  /*0a90*/  DFMA R20, R16, R4, R14 ;  /* 0x000000041014722b */ /* 0x000fe2000000000e */
[----:B------:R-:W-:Y:S10]  /*0aa0*/  @!P1 BRA `(.L_x_15) ;  /* 0x0000000000209947 */ /* 0x000ff40003800000 */
[----:B------:R-:W-:Y:S01]  /*0ab0*/  IMAD.MOV.U32 R13, RZ, RZ, R10 ;  /* 0x000000ffff0d7224 */ /* 0x000fe200078e000a */
[----:B------:R-:W-:Y:S01]  /*0ac0*/  MOV R10, 0xb10 ;  /* 0x00000b10000a7802 */ /* 0x000fe20000000f00 */
[----:B------:R-:W-:Y:S02]  /*0ad0*/  IMAD.MOV.U32 R0, RZ, RZ, R42 ;  /* 0x000000ffff007224 */ /* 0x000fe400078e002a */
[----:B------:R-:W-:Y:S02]  /*0ae0*/  IMAD.MOV.U32 R4, RZ, RZ, R18 ;  /* 0x000000ffff047224 */ /* 0x000fe400078e0012 */
[----:B------:R-:W-:-:S07]  /*0af0*/  IMAD.MOV.U32 R11, RZ, RZ, R5 ;  /* 0x000000ffff0b7224 */ /* 0x000fce00078e0005 */
[----:B------:R-:W-:Y:S05]  /*0b00*/  CALL.REL.NOINC `($__internal_2_$__cuda_sm20_dsqrt_rn_f64_mediumpath_v1) ;  /* 0x0000002000f47944 */ /* 0x000fea0003c00000 */
[----:B------:R-:W-:Y:S02]  /*0b10*/  IMAD.MOV.U32 R20, RZ, RZ, R14 ;  /* 0x000000ffff147224 */ /* 0x000fe400078e000e */
[----:B------:R-:W-:-:S07]  /*0b20*/  IMAD.MOV.U32 R21, RZ, RZ, R15 ;  /* 0x000000ffff157224 */ /* 0x000fce00078e000f */
.L_x_15:
[----:B------:R-:W-:Y:S05]  /*0b30*/  BSYNC.RECONVERGENT B0 ;  /* 0x0000000000007941 */ /* 0x000fea0003800200 */
.L_x_14:
[----:B------:R-:W-:Y:S01]  /*0b40*/  UMOV UR6, 0x179e4e1e ;  /* 0x179e4e1e00067882 */ /* 0x000fe20000000000 */
[----:B------:R-:W-:Y:S01]  /*0b50*/  UMOV UR7, 0x3ff6649c ;  /* 0x3ff6649c00077882 */ /* 0x000fe20000000000 */
[----:B------:R-:W-:Y:S01]  /*0b60*/  IMAD.MOV.U32 R14, RZ, RZ, 0x0 ;  /* 0x00000000ff0e7424 */ /* 0x000fe200078e00ff */
[----:B------:R-:W-:Y:S01]  /*0b70*/  DMUL R16, R22, UR6 ;  /* 0x0000000616107c28 */ /* 0x000fe20008000000 */
[----:B------:R-:W-:Y:S01]  /*0b80*/  IMAD.MOV.U32 R15, RZ, RZ, 0x3fd80000 ;  /* 0x3fd80000ff0f7424 */ /* 0x000fe200078e00ff */
[----:B------:R-:W-:Y:S06]  /*0b90*/  BSSY.RECONVERGENT B0, `(.L_x_16) ;  /* 0x000001b000007945 */ /* 0x000fec0003800200 */
[----:B------:R-:W-:-:S06]  /*0ba0*/  DMUL R16, R16, R6 ;  /* 0x0000000610107228 */ /* 0x000fcc0000000000 */
[----:B------:R-:W0:Y:S04]  /*0bb0*/  MUFU.RSQ64H R11, R17 ;  /* 0x00000011000b7308 */ /* 0x000e280000001c00 */
        /* <DEDUP_REMOVED lines=13> */
[----:B------:R-:W-:Y:S02]  /*0c90*/  IMAD.MOV.U32 R4, RZ, RZ, R16 ;  /* 0x000000ffff047224 */ /* 0x000fe400078e0010 */
[----:B------:R-:W-:Y:S02]  /*0ca0*/  IMAD.MOV.U32 R19, RZ, RZ, R17 ;  /* 0x000000ffff137224 */ /* 0x000fe400078e0011 */
[----:B------:R-:W-:Y:S01]  /*0cb0*/  IMAD.MOV.U32 R13, RZ, RZ, R10 ;  /* 0x000000ffff0d7224 */ /* 0x000fe200078e000a */
[----:B------:R-:W-:Y:S01]  /*0cc0*/  MOV R10, 0xd20 ;  /* 0x00000d20000a7802 */ /* 0x000fe20000000f00 */
[----:B------:R-:W-:Y:S02]  /*0cd0*/  IMAD.MOV.U32 R0, RZ, RZ, R44 ;  /* 0x000000ffff007224 */ /* 0x000fe400078e002c */
[----:B------:R-:W-:Y:S02]  /*0ce0*/  IMAD.MOV.U32 R16, RZ, RZ, R42 ;  /* 0x000000ffff107224 */ /* 0x000fe400078e002a */
[----:B------:R-:W-:-:S02]  /*0cf0*/  IMAD.MOV.U32 R17, RZ, RZ, R43 ;  /* 0x000000ffff117224 */ /* 0x000fc400078e002b */
[----:B------:R-:W-:-:S07]  /*0d00*/  IMAD.MOV.U32 R11, RZ, RZ, R5 ;  /* 0x000000ffff0b7224 */ /* 0x000fce00078e0005 */
[----:B------:R-:W-:Y:S05]  /*0d10*/  CALL.REL.NOINC `($__internal_2_$__cuda_sm20_dsqrt_rn_f64_mediumpath_v1) ;  /* 0x0000002000707944 */ /* 0x000fea0003c00000 */
[----:B------:R-:W-:Y:S02]  /*0d20*/  IMAD.MOV.U32 R18, RZ, RZ, R14 ;  /* 0x000000ffff127224 */ /* 0x000fe400078e000e */
[----:B------:R-:W-:-:S07]  /*0d30*/  IMAD.MOV.U32 R19, RZ, RZ, R15 ;  /* 0x000000ffff137224 */ /* 0x000fce00078e000f */
.L_x_17:
[----:B------:R-:W-:Y:S05]  /*0d40*/  BSYNC.RECONVERGENT B0 ;  /* 0x0000000000007941 */ /* 0x000fea0003800200 */
.L_x_16:
[----:B------:R-:W0:Y:S01]  /*0d50*/  MUFU.RCP64H R5, R21 ;  /* 0x0000001500057308 */ /* 0x000e220000001800 */
[----:B------:R-:W-:Y:S01]  /*0d60*/  IMAD.MOV.U32 R4, RZ, RZ, 0x1 ;  /* 0x00000001ff047424 */ /* 0x000fe200078e00ff */
[----:B------:R-:W1:Y:S01]  /*0d70*/  LDC R0, c[0x0][0x394] ;  /* 0x0000e500ff007b82 */ /* 0x000e620000000800 */
[----:B------:R-:W-:Y:S04]  /*0d80*/  BSSY.RECONVERGENT B0, `(.L_x_18) ;  /* 0x0000021000007945 */ /* 0x000fe80003800200 */
[----:B0-----:R-:W-:-:S08]  /*0d90*/  DFMA R10, R4, -R20, 1 ;  /* 0x3ff00000040a742b */ /* 0x001fd00000000814 */
[----:B------:R-:W-:Y:S01]  /*0da0*/  DFMA R10, R10, R10, R10 ;  /* 0x0000000a0a0a722b */ /* 0x000fe2000000000a */
[C---:B-1----:R-:W-:Y:S02]  /*0db0*/  ISETP.NE.AND P0, PT, R0.reuse, RZ, PT ;  /* 0x000000ff0000720c */ /* 0x042fe40003f05270 */
[----:B------:R-:W-:-:S05]  /*0dc0*/  ISETP.NE.AND P1, PT, R0, 0x1, PT ;  /* 0x000000010000780c */ /* 0x000fca0003f25270 */
[----:B------:R-:W-:Y:S02]  /*0dd0*/  DFMA R10, R4, R10, R4 ;  /* 0x0000000a040a722b */ /* 0x000fe40000000004 */
[-C--:B------:R-:W-:Y:S02]  /*0de0*/  DMUL R4, R34, R8.reuse ;  /* 0x0000000822047228 */ /* 0x080fe40000000000 */
[----:B------:R-:W-:-:S04]  /*0df0*/  DMUL R8, R30, R8 ;  /* 0x000000081e087228 */ /* 0x000fc80000000000 */
[----:B------:R-:W-:-:S04]  /*0e00*/  DFMA R14, R10, -R20, 1 ;  /* 0x3ff000000a0e742b */ /* 0x000fc80000000814 */
[----:B------:R-:W-:Y:S02]  /*0e10*/  FSEL R13, R4, RZ, !P0 ;  /* 0x000000ff040d7208 */ /* 0x000fe40004000000 */
[----:B------:R-:W-:Y:S02]  /*0e20*/  FSEL R5, R5, RZ, !P0 ;  /* 0x000000ff05057208 */ /* 0x000fe40004000000 */
[----:B------:R-:W-:Y:S01]  /*0e30*/  DFMA R14, R10, R14, R10 ;  /* 0x0000000e0a0e722b */ /* 0x000fe2000000000a */
[----:B------:R-:W-:Y:S02]  /*0e40*/  FSEL R4, R8, R13, !P1 ;  /* 0x0000000d08047208 */ /* 0x000fe40004800000 */
[----:B------:R-:W-:-:S04]  /*0e50*/  FSEL R5, R9, R5, !P1 ;  /* 0x0000000509057208 */ /* 0x000fc80004800000 */
[----:B------:R-:W-:Y:S02]  /*0e60*/  FSETP.GEU.AND P3, PT, |R5|, 6.5827683646048100446e-37, PT ;  /* 0x036000000500780b */ /* 0x000fe40003f6e200 */
[----:B------:R-:W-:-:S08]  /*0e70*/  DMUL R8, R14, R4 ;  /* 0x000000040e087228 */ /* 0x000fd00000000000 */
[----:B------:R-:W-:-:S08]  /*0e80*/  DFMA R10, R8, -R20, R4 ;  /* 0x80000014080a722b */ /* 0x000fd00000000004 */
[----:B------:R-:W-:Y:S02]  /*0e90*/  DFMA R14, R14, R10, R8 ;  /* 0x0000000a0e0e722b */ /* 0x000fe40000000008 */
[-C--:B------:R-:W-:Y:S02]  /*0ea0*/  DMUL R8, R32, R6.reuse ;  /* 0x0000000620087228 */ /* 0x080fe40000000000 */
[----:B------:R-:W-:-:S06]  /*0eb0*/  DMUL R6, R28, R6 ;  /* 0x000000061c067228 */ /* 0x000fcc0000000000 */
[----:B------:R-:W-:Y:S02]  /*0ec0*/  FFMA R0, RZ, R21, R15 ;  /* 0x00000015ff007223 */ /* 0x000fe4000000000f */
[----:B------:R-:W-:Y:S02]  /*0ed0*/  FSEL R17, R8, RZ, !P0 ;  /* 0x000000ff08117208 */ /* 0x000fe40004000000 */
[----:B------:R-:W-:Y:S02]  /*0ee0*/  FSEL R9, R9, RZ, !P0 ;  /* 0x000000ff09097208 */ /* 0x000fe40004000000 */
[----:B------:R-:W-:Y:S02]  /*0ef0*/  FSETP.GT.AND P2, PT, |R0|, 1.469367938527859385e-39, PT ;  /* 0x001000000000780b */ /* 0x000fe40003f44200 */
[----:B------:R-:W-:Y:S02]  /*0f00*/  FSEL R16, R6, R17, !P1 ;  /* 0x0000001106107208 */ /* 0x000fe40004800000 */
[----:B------:R-:W-:-:S09]  /*0f10*/  FSEL R17, R7, R9, !P1 ;  /* 0x0000000907117208 */ /* 0x000fd20004800000 */
[----:B------:R-:W-:Y:S05]  /*0f20*/  @P2 BRA P3, `(.L_x_19) ;  /* 0x0000000000182947 */ /* 0x000fea0001800000 */
[----:B------:R-:W-:Y:S01]  /*0f30*/  IMAD.MOV.U32 R8, RZ, RZ, R20 ;  /* 0x000000ffff087224 */ /* 0x000fe200078e0014 */
[----:B------:R-:W-:Y:S01]  /*0f40*/  MOV R0, 0xf70 ;  /* 0x00000f7000007802 */ /* 0x000fe20000000f00 */
[----:B------:R-:W-:-:S07]  /*0f50*/  IMAD.MOV.U32 R9, RZ, RZ, R21 ;  /* 0x000000ffff097224 */ /* 0x000fce00078e0015 */
[----:B------:R-:W-:Y:S05]  /*0f60*/  CALL.REL.NOINC `($__internal_1_$__cuda_sm20_div_rn_f64_full) ;  /* 0x0000001800607944 */ /* 0x000fea0003c00000 */
[----:B------:R-:W-:Y:S02]  /*0f70*/  IMAD.MOV.U32 R14, RZ, RZ, R6 ;  /* 0x000000ffff0e7224 */ /* 0x000fe400078e0006 */
[----:B------:R-:W-:-:S07]  /*0f80*/  IMAD.MOV.U32 R15, RZ, RZ, R7 ;  /* 0x000000ffff0f7224 */ /* 0x000fce00078e0007 */
.L_x_19:
[----:B------:R-:W-:Y:S05]  /*0f90*/  BSYNC.RECONVERGENT B0 ;  /* 0x0000000000007941 */ /* 0x000fea0003800200 */
.L_x_18:
[----:B------:R-:W0:Y:S01]  /*0fa0*/  MUFU.RCP64H R5, R19 ;  /* 0x0000001300057308 */ /* 0x000e220000001800 */
[----:B------:R-:W-:Y:S01]  /*0fb0*/  IMAD.MOV.U32 R4, RZ, RZ, 0x1 ;  /* 0x00000001ff047424 */ /* 0x000fe200078e00ff */
[----:B------:R-:W1:Y:S01]  /*0fc0*/  LDC.64 R10, c[0x0][0x388] ;  /* 0x0000e200ff0a7b82 */ /* 0x000e620000000a00 */
[----:B------:R-:W-:Y:S01]  /*0fd0*/  FSETP.GEU.AND P2, PT, |R17|, 6.5827683646048100446e-37, PT ;  /* 0x036000001100780b */ /* 0x000fe20003f4e200 */
[----:B------:R-:W-:Y:S01]  /*0fe0*/  BSSY.RECONVERGENT B0, `(.L_x_20) ;  /* 0x0000016000007945 */ /* 0x000fe20003800200 */
[----:B------:R-:W-:Y:S02]  /*0ff0*/  DADD R14, R14, 1 ;  /* 0x3ff000000e0e7429 */ /* 0x000fe40000000000 */
[----:B0-----:R-:W-:-:S08]  /*1000*/  DFMA R6, R4, -R18, 1 ;  /* 0x3ff000000406742b */ /* 0x001fd00000000812 */
[----:B------:R-:W-:Y:S01]  /*1010*/  DFMA R6, R6, R6, R6 ;  /* 0x000000060606722b */ /* 0x000fe20000000006 */
[----:B-1----:R-:W-:-:S07]  /*1020*/  IMAD.WIDE R12, R12, 0x8, R10 ;  /* 0x000000080c0c7825 */ /* 0x002fce00078e020a */
[----:B------:R-:W-:-:S08]  /*1030*/  DFMA R6, R4, R6, R4 ;  /* 0x000000060406722b */ /* 0x000fd00000000004 */
[----:B------:R-:W-:-:S08]  /*1040*/  DFMA R4, R6, -R18, 1 ;  /* 0x3ff000000604742b */ /* 0x000fd00000000812 */
[----:B------:R-:W-:-:S08]  /*1050*/  DFMA R4, R6, R4, R6 ;  /* 0x000000040604722b */ /* 0x000fd00000000006 */
[----:B------:R-:W-:-:S08]  /*1060*/  DMUL R6, R4, R16 ;  /* 0x0000001004067228 */ /* 0x000fd00000000000 */
[----:B------:R-:W-:-:S08]  /*1070*/  DFMA R8, R6, -R18, R16 ;  /* 0x800000120608722b */ /* 0x000fd00000000010 */
[----:B------:R-:W-:-:S10]  /*1080*/  DFMA R4, R4, R8, R6 ;  /* 0x000000080404722b */ /* 0x000fd40000000006 */
[----:B------:R-:W-:-:S05]  /*1090*/  FFMA R0, RZ, R19, R5 ;  /* 0x00000013ff007223 */ /* 0x000fca0000000005 */
[----:B------:R-:W-:-:S13]  /*10a0*/  FSETP.GT.AND P0, PT, |R0|, 1.469367938527859385e-39, PT ;  /* 0x001000000000780b */ /* 0x000fda0003f04200 */
[----:B------:R-:W-:Y:S05]  /*10b0*/  @P0 BRA P2, `(.L_x_21) ;  /* 0x0000000000200947 */ /* 0x000fea0001000000 */
[----:B------:R-:W-:Y:S01]  /*10c0*/  IMAD.MOV.U32 R4, RZ, RZ, R16 ;  /* 0x000000ffff047224 */ /* 0x000fe200078e0010 */
[----:B------:R-:W-:Y:S01]  /*10d0*/  MOV R0, 0x1120 ;  /* 0x0000112000007802 */ /* 0x000fe20000000f00 */
[----:B------:R-:W-:Y:S02]  /*10e0*/  IMAD.MOV.U32 R5, RZ, RZ, R17 ;  /* 0x000000ffff057224 */ /* 0x000fe400078e0011 */
[----:B------:R-:W-:Y:S02]  /*10f0*/  IMAD.MOV.U32 R8, RZ, RZ, R18 ;  /* 0x000000ffff087224 */ /* 0x000fe400078e0012 */
[----:B------:R-:W-:-:S07]  /*1100*/  IMAD.MOV.U32 R9, RZ, RZ, R19 ;  /* 0x000000ffff097224 */ /* 0x000fce00078e0013 */
[----:B------:R-:W-:Y:S05]  /*1110*/  CALL.REL.NOINC `($__internal_1_$__cuda_sm20_div_rn_f64_full) ;  /* 0x0000001400f47944 */ /* 0x000fea0003c00000 */
[----:B------:R-:W-:Y:S02]  /*1120*/  IMAD.MOV.U32 R4, RZ, RZ, R6 ;  /* 0x000000ffff047224 */ /* 0x000fe400078e0006 */
[----:B------:R-:W-:-:S07]  /*1130*/  IMAD.MOV.U32 R5, RZ, RZ, R7 ;  /* 0x000000ffff057224 */ /* 0x000fce00078e0007 */
.L_x_21:
[----:B------:R-:W-:Y:S05]  /*1140*/  BSYNC.RECONVERGENT B0 ;  /* 0x0000000000007941 */ /* 0x000fea0003800200 */
.L_x_20:
[----:B------:R-:W-:Y:S01]  /*1150*/  DADD R4, R4, -1 ;  /* 0xbff0000004047429 */ /* 0x000fe20000000000 */
[----:B------:R-:W-:Y:S02]  /*1160*/  IMAD.MOV.U32 R8, RZ, RZ, RZ ;  /* 0x000000ffff087224 */ /* 0x000fe400078e00ff */
[----:B------:R-:W-:-:S05]  /*1170*/  IMAD.MOV.U32 R0, RZ, RZ, RZ ;  /* 0x000000ffff007224 */ /* 0x000fca00078e00ff */
[----:B------:R-:W-:-:S08]  /*1180*/  DMUL R6, R4, R4 ;  /* 0x0000000404067228 */ /* 0x000fd00000000000 */
[----:B------:R-:W-:-:S08]  /*1190*/  DFMA R6, R14, R14, -R6 ;  /* 0x0000000e0e06722b */ /* 0x000fd00000000806 */
[----:B------:R-:W-:-:S08]  /*11a0*/  DMUL R6, R6, 0.25 ;  /* 0x3fd0000006067828 */ /* 0x000fd00000000000 */
[--C-:B------:R-:W-:Y:S02]  /*11b0*/  DSETP.MIN.AND P3, P4, RZ, R6.reuse, PT ;  /* 0x00000006ff00722a */ /* 0x100fe40003c60000 */
[--C-:B------:R-:W-:Y:S01]  /*11c0*/  IMAD.MOV.U32 R17, RZ, RZ, R7.reuse ;  /* 0x000000ffff117224 */ /* 0x100fe200078e0007 */
[----:B------:R-:W-:Y:S01]  /*11d0*/  DSETP.MAX.AND P0, P2, RZ, R6, PT ;  /* 0x00000006ff00722a */ /* 0x000fe20003a0f000 */
[----:B------:R-:W-:Y:S02]  /*11e0*/  IMAD.MOV.U32 R9, RZ, RZ, R6 ;  /* 0x000000ffff097224 */ /* 0x000fe400078e0006 */
[----:B------:R-:W-:Y:S01]  /*11f0*/  SEL R8, R8, R6, P3 ;  /* 0x0000000608087207 */ /* 0x000fe20001800000 */
[----:B------:R-:W-:Y:S01]  /*1200*/  IMAD.MOV.U32 R6, RZ, RZ, RZ ;  /* 0x000000ffff067224 */ /* 0x000fe200078e00ff */
[----:B------:R-:W-:Y:S01]  /*1210*/  FSEL R43, R0, R17, P3 ;  /* 0x00000011002b7208 */ /* 0x000fe20001800000 */
[----:B------:R-:W-:-:S03]  /*1220*/  IMAD.MOV.U32 R11, RZ, RZ, R7 ;  /* 0x000000ffff0b7224 */ /* 0x000fc600078e0007 */
[----:B------:R-:W-:Y:S02]  /*1230*/  SEL R6, R6, R9, P0 ;  /* 0x0000000906067207 */ /* 0x000fe40000000000 */
[----:B------:R-:W-:Y:S02]  /*1240*/  @P4 LOP3.LUT R43, R17, 0x80000, RZ, 0xfc, !PT ;  /* 0x00080000112b4812 */ /* 0x000fe400078efcff */
[----:B------:R-:W-:Y:S02]  /*1250*/  FSEL R7, R0, R11, P0 ;  /* 0x0000000b00077208 */ /* 0x000fe40000000000 */
[----:B------:R-:W-:Y:S01]  /*1260*/  @P2 LOP3.LUT R7, R11, 0x80000, RZ, 0xfc, !PT ;  /* 0x000800000b072812 */ /* 0x000fe200078efcff */
[----:B------:R-:W-:-:S05]  /*1270*/  IMAD.MOV.U32 R9, RZ, RZ, R43 ;  /* 0x000000ffff097224 */ /* 0x000fca00078e002b */
[----:B------:R-:W-:Y:S02]  /*1280*/  DMUL R20, R6, R20 ;  /* 0x0000001406147228 */ /* 0x000fe40000000000 */
[----:B------:R-:W-:-:S08]  /*1290*/  DMUL R18, R8, R18 ;  /* 0x0000001208127228 */ /* 0x000fd00000000000 */
[----:B------:R-:W-:-:S08]  /*12a0*/  DMUL R36, R36, R18 ;  /* 0x0000001224247228 */ /* 0x000fd00000000000 */
[----:B------:R-:W-:-:S07]  /*12b0*/  DFMA R36, R38, R20, R36 ;  /* 0x000000142624722b */ /* 0x000fce0000000024 */
[----:B------:R0:W-:Y:S01]  /*12c0*/  STG.E.64 desc[UR4][R12.64], R36 ;  /* 0x000000240c007986 */ /* 0x0001e2000c101b04 */
[----:B------:R-:W-:Y:S05]  /*12d0*/  @!P1 BRA `(.L_x_22) ;  /* 0x0000000000389947 */ /* 0x000fea0003800000 */
[----:B------:R-:W1:Y:S02]  /*12e0*/  LDCU UR6, c[0x0][0x394] ;  /* 0x00007280ff0677ac */ /* 0x000e640008000800 */
[----:B-1----:R-:W-:-:S09]  /*12f0*/  UISETP.NE.AND UP0, UPT, UR6, URZ, UPT ;  /* 0x000000ff0600728c */ /* 0x002fd2000bf05270 */
[----:B------:R-:W-:Y:S05]  /*1300*/  BRA.U UP0, `(.L_x_23) ;  /* 0x0000000100547547 */ /* 0x000fea000b800000 */
[----:B------:R-:W1:Y:S01]  /*1310*/  LDC R9, c[0x0][0x3a8] ;  /* 0x0000ea00ff097b82 */ /* 0x000e620000000800 */
[----:B------:R-:W-:Y:S02]  /*1320*/  DMUL R4, R22, R4 ;  /* 0x0000000416047228 */ /* 0x000fe40000000000 */
[----:B------:R-:W-:-:S06]  /*1330*/  DMUL R28, R28, R18 ;  /* 0x000000121c1c7228 */ /* 0x000fcc0000000000 */
[----:B------:R-:W-:Y:S02]  /*1340*/  DFMA R4, R24, R14, -R4 ;  /* 0x0000000e1804722b */ /* 0x000fe40000000804 */
[----:B------:R-:W-:-:S06]  /*1350*/  DFMA R28, R30, R20, R28 ;  /* 0x000000141e1c722b */ /* 0x000fcc000000001c */
[----:B------:R-:W-:Y:S01]  /*1360*/  DMUL R4, R4, 0.5 ;  /* 0x3fe0000004047828 */ /* 0x000fe20000000000 */
[----:B-1----:R-:W-:-:S06]  /*1370*/  IMAD.WIDE R6, R9, 0x8, R12 ;  /* 0x0000000809067825 */ /* 0x002fcc00078e020c */
[----:B------:R2:W-:Y:S01]  /*1380*/  STG.E.64 desc[UR4][R6.64], R4 ;  /* 0x0000000406007986 */ /* 0x0005e2000c101b04 */
[----:B------:R-:W-:-:S05]  /*1390*/  IMAD.WIDE R8, R9, 0x8, R6 ;  /* 0x0000000809087825 */ /* 0x000fca00078e0206 */
[----:B------:R2:W-:Y:S01]  /*13a0*/  STG.E.64 desc[UR4][R8.64], R28 ;  /* 0x0000001c08007986 */ /* 0x0005e2000c101b04 */
[----:B------:R-:W-:Y:S05]  /*13b0*/  BRA `(.L_x_23) ;  /* 0x0000000000287947 */ /* 0x000fea0003800000 */
.L_x_22:
[----:B------:R-:W1:Y:S01]  /*13c0*/  LDC R7, c[0x0][0x3a8] ;  /* 0x0000ea00ff077b82 */ /* 0x000e620000000800 */
[----:B------:R-:W-:Y:S02]  /*13d0*/  DMUL R4, R22, R4 ;  /* 0x0000000416047228 */ /* 0x000fe40000000000 */
[----:B------:R-:W-:-:S06]  /*13e0*/  DMUL R32, R32, R18 ;  /* 0x0000001220207228 */ /* 0x000fcc0000000000 */
[----:B------:R-:W-:Y:S02]  /*13f0*/  DFMA R14, R24, R14, -R4 ;  /* 0x0000000e180e722b */ /* 0x000fe40000000804 */
[----:B------:R-:W-:-:S06]  /*1400*/  DFMA R32, R34, R20, R32 ;  /* 0x000000142220722b */ /* 0x000fcc0000000020 */
[----:B------:R-:W-:Y:S01]  /*1410*/  DMUL R14, R14, 0.5 ;  /* 0x3fe000000e0e7828 */ /* 0x000fe20000000000 */
[----:B-1----:R-:W-:-:S05]  /*1420*/  IMAD.WIDE R4, R7, 0x8, R12 ;  /* 0x0000000807047825 */ /* 0x002fca00078e020c */
[----:B------:R1:W-:Y:S01]  /*1430*/  STG.E.64 desc[UR4][R4.64], R32 ;  /* 0x0000002004007986 */ /* 0x0003e2000c101b04 */
[----:B------:R-:W-:-:S05]  /*1440*/  IMAD.WIDE R6, R7, 0x8, R4 ;  /* 0x0000000807067825 */ /* 0x000fca00078e0204 */
[----:B------:R1:W-:Y:S02]  /*1450*/  STG.E.64 desc[UR4][R6.64], R14 ;  /* 0x0000000e06007986 */ /* 0x0003e4000c101b04 */
.L_x_23:
[----:B-12---:R-:W1:Y:S01]  /*1460*/  LDC R4, c[0x0][0x390] ;  /* 0x0000e400ff047b82 */ /* 0x006e620000000800 */
[----:B------:R-:W-:-:S07]  /*1470*/  DMUL R18, R26, R18 ;  /* 0x000000121a127228 */ /* 0x000fce0000000000 */
[----:B------:R-:W2:Y:S01]  /*1480*/  LDC R0, c[0x0][0x3a8] ;  /* 0x0000ea00ff007b82 */ /* 0x000ea20000000800 */
[----:B------:R-:W-:Y:S01]  /*1490*/  DFMA R18, R40, R20, R18 ;  /* 0x000000142812722b */ /* 0x000fe20000000012 */
[----:B-1----:R-:W-:Y:S01]  /*14a0*/  ISETP.GE.AND P0, PT, R4, 0x1, PT ;  /* 0x000000010400780c */ /* 0x002fe20003f06270 */
[----:B--2---:R-:W-:-:S04]  /*14b0*/  IMAD R15, R0, 0x3, RZ ;  /* 0x00000003000f7824 */ /* 0x004fc800078e02ff */
[----:B------:R-:W-:-:S05]  /*14c0*/  IMAD.WIDE R6, R15, 0x8, R12 ;  /* 0x000000080f067825 */ /* 0x000fca00078e020c */
[----:B------:R1:W-:Y:S03]  /*14d0*/  STG.E.64 desc[UR4][R6.64], R18 ;  /* 0x0000001206007986 */ /* 0x0003e6000c101b04 */
[----:B------:R-:W-:Y:S05]  /*14e0*/  @!P0 EXIT ;  /* 0x000000000000894d */ /* 0x000fea0003800000 */
[C---:B------:R-:W-:Y:S01]  /*14f0*/  ISETP.GE.U32.AND P1, PT, R4.reuse, 0x10, PT ;  /* 0x000000100400780c */ /* 0x040fe20003f26070 */
[----:B-1----:R-:W-:Y:S01]  /*1500*/  IMAD.MOV.U32 R7, RZ, RZ, RZ ;  /* 0x000000ffff077224 */ /* 0x002fe200078e00ff */
[----:B------:R-:W-:-:S04]  /*1510*/  LOP3.LUT R5, R4, 0xf, RZ, 0xc0, !PT ;  /* 0x0000000f04057812 */ /* 0x000fc800078ec0ff */
[----:B------:R-:W-:-:S07]  /*1520*/  ISETP.NE.AND P0, PT, R5, RZ, PT ;  /* 0x000000ff0500720c */ /* 0x000fce0003f05270 */
[----:B------:R-:W-:Y:S06]  /*1530*/  @!P1 BRA `(.L_x_24) ;  /* 0x0000000800549947 */ /* 0x000fec0003800000 */
[----:B------:R-:W1:Y:S01]  /*1540*/  LDC R8, c[0x0][0x3a8] ;  /* 0x0000ea00ff087b82 */ /* 0x000e620000000800 */
[----:B------:R-:W-:Y:S01]  /*1550*/  LOP3.LUT R7, R4, 0x7ffffff0, RZ, 0xc0, !PT ;  /* 0x7ffffff004077812 */ /* 0x000fe200078ec0ff */
[C---:B------:R-:W-:Y:S01]  /*1560*/  IMAD.SHL.U32 R11, R0.reuse, 0x2, RZ ;  /* 0x00000002000b7824 */ /* 0x040fe200078e00ff */
[----:B------:R-:W2:Y:S01]  /*1570*/  LDCU.64 UR6, c[0x0][0x388] ;  /* 0x00007100ff0677ac */ /* 0x000ea20008000a00 */
[C---:B------:R-:W-:Y:S02]  /*1580*/  IMAD.SHL.U32 R9, R0.reuse, 0x4, RZ ;  /* 0x0000000400097824 */ /* 0x040fe400078e00ff */
[C---:B------:R-:W-:Y:S02]  /*1590*/  IMAD R17, R0.reuse, 0x5, RZ ;  /* 0x0000000500117824 */ /* 0x040fe400078e02ff */
[C---:B------:R-:W-:Y:S02]  /*15a0*/  IMAD R19, R0.reuse, 0x6, RZ ;  /* 0x0000000600137824 */ /* 0x040fe400078e02ff */
[----:B------:R-:W-:-:S02]  /*15b0*/  IMAD R21, R0, 0x7, RZ ;  /* 0x0000000700157824 */ /* 0x000fc400078e02ff */
[C---:B------:R-:W-:Y:S02]  /*15c0*/  IMAD.SHL.U32 R23, R0.reuse, 0x8, RZ ;  /* 0x0000000800177824 */ /* 0x040fe400078e00ff */
[C---:B------:R-:W-:Y:S02]  /*15d0*/  IMAD R25, R0.reuse, 0x9, RZ ;  /* 0x0000000900197824 */ /* 0x040fe400078e02ff */
[C---:B------:R-:W-:Y:S02]  /*15e0*/  IMAD R27, R0.reuse, 0xa, RZ ;  /* 0x0000000a001b7824 */ /* 0x040fe400078e02ff */
[C---:B------:R-:W-:Y:S02]  /*15f0*/  IMAD R29, R0.reuse, 0xb, RZ ;  /* 0x0000000b001d7824 */ /* 0x040fe400078e02ff */
[C---:B------:R-:W-:Y:S02]  /*1600*/  IMAD R31, R0.reuse, 0xc, RZ ;  /* 0x0000000c001f7824 */ /* 0x040fe400078e02ff */
[----:B------:R-:W-:-:S02]  /*1610*/  IMAD R33, R0, 0xd, RZ ;  /* 0x0000000d00217824 */ /* 0x000fc400078e02ff */
[C---:B------:R-:W-:Y:S02]  /*1620*/  IMAD R35, R0.reuse, 0xe, RZ ;  /* 0x0000000e00237824 */ /* 0x040fe400078e02ff */
[----:B0-----:R-:W-:Y:S02]  /*1630*/  IMAD R37, R0, 0xf, RZ ;  /* 0x0000000f00257824 */ /* 0x001fe400078e02ff */
[----:B------:R-:W-:Y:S02]  /*1640*/  IMAD.MOV.U32 R39, RZ, RZ, RZ ;  /* 0x000000ffff277224 */ /* 0x000fe400078e00ff */
[----:B--2---:R-:W-:-:S07]  /*1650*/  IMAD.MOV R6, RZ, RZ, -R7 ;  /* 0x000000ffff067224 */ /* 0x004fce00078e0a07 */
.L_x_25:
[----:B--2---:R-:W-:-:S05]  /*1660*/  IMAD.WIDE R42, R39, 0x8, R12 ;  /* 0x00000008272a7825 */ /* 0x004fca00078e020c */
[----:B------:R-:W2:Y:S01]  /*1670*/  LDG.E.64 R52, desc[UR4][R42.64] ;  /* 0x000000042a347981 */ /* 0x000ea2000c1e1b00 */
[----:B------:R-:W-:-:S04]  /*1680*/  IADD3 R10, P1, PT, R2, R39, RZ ;  /* 0x00000027020a7210 */ /* 0x000fc80007f3e0ff */
[----:B------:R-:W-:Y:S02]  /*1690*/  LEA.HI.X.SX32 R41, R39, R3, 0x1, P1 ;  /* 0x0000000327297211 */ /* 0x000fe400008f0eff */
[----:B------:R-:W-:-:S04]  /*16a0*/  LEA R44, P1, R10, UR6, 0x3 ;  /* 0x000000060a2c7c11 */ /* 0x000fc8000f8218ff */
[----:B------:R-:W-:Y:S01]  /*16b0*/  LEA.HI.X R45, R10, UR7, R41, 0x3, P1 ;  /* 0x000000070a2d7c11 */ /* 0x000fe200088f1c29 */
[----:B------:R-:W-:Y:S01]  /*16c0*/  IMAD.WIDE R40, R0, 0x8, R42 ;  /* 0x0000000800287825 */ /* 0x000fe200078e022a */
[----:B-1----:R-:W-:-:S03]  /*16d0*/  IADD3 R10, P1, PT, R2, R8, RZ ;  /* 0x00000008020a7210 */ /* 0x002fc60007f3e0ff */
[----:B--2---:R0:W-:Y:S04]  /*16e0*/  STG.E.64 desc[UR4][R44.64], R52 ;  /* 0x000000342c007986 */ /* 0x0041e8000c101b04 */
[----:B------:R-:W2:Y:S01]  /*16f0*/  LDG.E.64 R50, desc[UR4][R40.64] ;  /* 0x0000000428327981 */ /* 0x000ea2000c1e1b00 */
[----:B------:R-:W-:Y:S01]  /*1700*/  LEA.HI.X.SX32 R47, R8, R3, 0x1, P1 ;  /* 0x00000003082f7211 */ /* 0x000fe200008f0eff */
[----:B------:R-:W-:Y:S01]  /*1710*/  IMAD.WIDE R42, R0, 0x8, R40 ;  /* 0x00000008002a7825 */ /* 0x000fe200078e0228 */
[----:B------:R-:W-:-:S04]  /*1720*/  LEA R46, P1, R10, UR6, 0x3 ;  /* 0x000000060a2e7c11 */ /* 0x000fc8000f8218ff */
[----:B------:R-:W-:Y:S02]  /*1730*/  LEA.HI.X R47, R10, UR7, R47, 0x3, P1 ;  /* 0x000000070a2f7c11 */ /* 0x000fe400088f1c2f */
[----:B------:R-:W-:-:S03]  /*1740*/  IADD3 R10, P1, PT, R2, R11, RZ ;  /* 0x0000000b020a7210 */ /* 0x000fc60007f3e0ff */
[----:B--2---:R1:W-:Y:S04]  /*1750*/  STG.E.64 desc[UR4][R46.64], R50 ;  /* 0x000000322e007986 */ /* 0x0043e8000c101b04 */
[----:B------:R-:W2:Y:S01]  /*1760*/  LDG.E.64 R48, desc[UR4][R42.64] ;  /* 0x000000042a307981 */ /* 0x000ea2000c1e1b00 */
[----:B------:R-:W-:Y:S01]  /*1770*/  LEA.HI.X.SX32 R14, R11, R3, 0x1, P1 ;  /* 0x000000030b0e7211 */ /* 0x000fe200008f0eff */
[----:B------:R-:W-:Y:S01]  /*1780*/  IMAD.WIDE R40, R0, 0x8, R42 ;  /* 0x0000000800287825 */ /* 0x000fe200078e022a */
[----:B0-----:R-:W-:-:S04]  /*1790*/  LEA R44, P1, R10, UR6, 0x3 ;  /* 0x000000060a2c7c11 */ /* 0x001fc8000f8218ff */
[----:B------:R-:W-:Y:S02]  /*17a0*/  LEA.HI.X R45, R10, UR7, R14, 0x3, P1 ;  /* 0x000000070a2d7c11 */ /* 0x000fe400088f1c0e */
[----:B------:R-:W-:-:S03]  /*17b0*/  IADD3 R10, P1, PT, R2, R15, RZ ;  /* 0x0000000f020a7210 */ /* 0x000fc60007f3e0ff */
[----:B--2---:R0:W-:Y:S04]  /*17c0*/  STG.E.64 desc[UR4][R44.64], R48 ;  /* 0x000000302c007986 */ /* 0x0041e8000c101b04 */
[----:B------:R-:W2:Y:S01]  /*17d0*/  LDG.E.64 R52, desc[UR4][R40.64] ;  /* 0x0000000428347981 */ /* 0x000ea2000c1e1b00 */
[----:B------:R-:W-:Y:S01]  /*17e0*/  LEA.HI.X.SX32 R14, R15, R3, 0x1, P1 ;  /* 0x000000030f0e7211 */ /* 0x000fe200008f0eff */
[----:B------:R-:W-:Y:S01]  /*17f0*/  IMAD.WIDE R42, R0, 0x8, R40 ;  /* 0x00000008002a7825 */ /* 0x000fe200078e0228 */
[----:B-1----:R-:W-:-:S04]  /*1800*/  LEA R46, P1, R10, UR6, 0x3 ;  /* 0x000000060a2e7c11 */ /* 0x002fc8000f8218ff */
        /* <DEDUP_REMOVED lines=54> */
[----:B-1----:R-:W-:Y:S01]  /*1b70*/  IMAD.WIDE R50, R0, 0x8, R40 ;  /* 0x0000000800327825 */ /* 0x002fe200078e0228 */
        /* <DEDUP_REMOVED lines=18> */
[----:B------:R-:W3:Y:S01]  /*1ca0*/  LDG.E.64 R52, desc[UR4][R50.64] ;  /* 0x0000000432347981 */ /* 0x000ee2000c1e1b00 */
[----:B------:R-:W-:Y:S01]  /*1cb0*/  LEA.HI.X.SX32 R14, R35, R3, 0x1, P1 ;  /* 0x00000003230e7211 */ /* 0x000fe200008f0eff */
[----:B------:R-:W-:Y:S01]  /*1cc0*/  IMAD.WIDE R40, R0, 0x8, R50 ;  /* 0x0000000800287825 */ /* 0x000fe200078e0232 */
[----:B0-----:R-:W-:-:S04]  /*1cd0*/  LEA R42, P1, R10, UR6, 0x3 ;  /* 0x000000060a2a7c11 */ /* 0x001fc8000f8218ff */
[----:B------:R-:W-:Y:S02]  /*1ce0*/  LEA.HI.X R43, R10, UR7, R14, 0x3, P1 ;  /* 0x000000070a2b7c11 */ /* 0x000fe400088f1c0e */
[----:B------:R-:W-:-:S03]  /*1cf0*/  IADD3 R10, P1, PT, R2, R37, RZ ;  /* 0x00000025020a7210 */ /* 0x000fc60007f3e0ff */
[----:B---3--:R2:W-:Y:S04]  /*1d00*/  STG.E.64 desc[UR4][R42.64], R52 ;  /* 0x000000342a007986 */ /* 0x0085e8000c101b04 */
[----:B------:R-:W3:Y:S01]  /*1d10*/  LDG.E.64 R40, desc[UR4][R40.64] ;  /* 0x0000000428287981 */ /* 0x000ee2000c1e1b00 */
[----:B------:R-:W-:Y:S01]  /*1d20*/  LEA.HI.X.SX32 R45, R37, R3, 0x1, P1 ;  /* 0x00000003252d7211 */ /* 0x000fe200008f0eff */
[----:B------:R-:W-:Y:S01]  /*1d30*/  VIADD R6, R6, 0x10 ;  /* 0x0000001006067836 */ /* 0x000fe20000000000 */
[----:B------:R-:W-:Y:S01]  /*1d40*/  LEA R44, P1, R10, UR6, 0x3 ;  /* 0x000000060a2c7c11 */ /* 0x000fe2000f8218ff */
[C---:B------:R-:W-:Y:S02]  /*1d50*/  IMAD R8, R0.reuse, 0x10, R8 ;  /* 0x0000001000087824 */ /* 0x040fe400078e0208 */
[----:B------:R-:W-:Y:S01]  /*1d60*/  IMAD R11, R0, 0x10, R11 ;  /* 0x00000010000b7824 */ /* 0x000fe200078e020b */
[----:B------:R-:W-:Y:S01]  /*1d70*/  LEA.HI.X R45, R10, UR7, R45, 0x3, P1 ;  /* 0x000000070a2d7c11 */ /* 0x000fe200088f1c2d */
[----:B------:R-:W-:Y:S01]  /*1d80*/  IMAD R15, R0, 0x10, R15 ;  /* 0x00000010000f7824 */ /* 0x000fe200078e020f */
[----:B------:R-:W-:Y:S01]  /*1d90*/  ISETP.NE.AND P1, PT, R6, RZ, PT ;  /* 0x000000ff0600720c */ /* 0x000fe20003f25270 */
[----:B------:R-:W-:-:S02]  /*1da0*/  IMAD R9, R0, 0x10, R9 ;  /* 0x0000001000097824 */ /* 0x000fc400078e0209 */
[C---:B------:R-:W-:Y:S02]  /*1db0*/  IMAD R17, R0.reuse, 0x10, R17 ;  /* 0x0000001000117824 */ /* 0x040fe400078e0211 */
[C---:B------:R-:W-:Y:S02]  /*1dc0*/  IMAD R19, R0.reuse, 0x10, R19 ;  /* 0x0000001000137824 */ /* 0x040fe400078e0213 */
[C---:B------:R-:W-:Y:S02]  /*1dd0*/  IMAD R21, R0.reuse, 0x10, R21 ;  /* 0x0000001000157824 */ /* 0x040fe400078e0215 */
[C---:B------:R-:W-:Y:S02]  /*1de0*/  IMAD R23, R0.reuse, 0x10, R23 ;  /* 0x0000001000177824 */ /* 0x040fe400078e0217 */
[C---:B------:R-:W-:Y:S02]  /*1df0*/  IMAD R25, R0.reuse, 0x10, R25 ;  /* 0x0000001000197824 */ /* 0x040fe400078e0219 */
[----:B------:R-:W-:-:S02]  /*1e00*/  IMAD R27, R0, 0x10, R27 ;  /* 0x00000010001b7824 */ /* 0x000fc400078e021b */
[C---:B------:R-:W-:Y:S02]  /*1e10*/  IMAD R29, R0.reuse, 0x10, R29 ;  /* 0x00000010001d7824 */ /* 0x040fe400078e021d */
[C---:B------:R-:W-:Y:S02]  /*1e20*/  IMAD R31, R0.reuse, 0x10, R31 ;  /* 0x00000010001f7824 */ /* 0x040fe400078e021f */
[C---:B------:R-:W-:Y:S02]  /*1e30*/  IMAD R33, R0.reuse, 0x10, R33 ;  /* 0x0000001000217824 */ /* 0x040fe400078e0221 */
[C---:B------:R-:W-:Y:S02]  /*1e40*/  IMAD R35, R0.reuse, 0x10, R35 ;  /* 0x0000001000237824 */ /* 0x040fe400078e0223 */
[C---:B------:R-:W-:Y:S02]  /*1e50*/  IMAD R37, R0.reuse, 0x10, R37 ;  /* 0x0000001000257824 */ /* 0x040fe400078e0225 */
[----:B------:R-:W-:Y:S01]  /*1e60*/  IMAD R39, R0, 0x10, R39 ;  /* 0x0000001000277824 */ /* 0x000fe200078e0227 */
[----:B---3--:R2:W-:Y:S01]  /*1e70*/  STG.E.64 desc[UR4][R44.64], R40 ;  /* 0x000000282c007986 */ /* 0x0085e2000c101b04 */
[----:B------:R-:W-:Y:S05]  /*1e80*/  @P1 BRA `(.L_x_25) ;  /* 0xfffffff400f41947 */ /* 0x000fea000383ffff */
.L_x_24:
[----:B------:R-:W-:Y:S05]  /*1e90*/  @!P0 EXIT ;  /* 0x000000000000894d */ /* 0x000fea0003800000 */
[----:B------:R-:W-:Y:S02]  /*1ea0*/  ISETP.GE.U32.AND P1, PT, R5, 0x8, PT ;  /* 0x000000080500780c */ /* 0x000fe40003f26070 */
[----:B------:R-:W-:-:S04]  /*1eb0*/  LOP3.LUT R6, R4, 0x7, RZ, 0xc0, !PT ;  /* 0x0000000704067812 */ /* 0x000fc800078ec0ff */
[----:B------:R-:W-:-:S07]  /*1ec0*/  ISETP.NE.AND P0, PT, R6, RZ, PT ;  /* 0x000000ff0600720c */ /* 0x000fce0003f05270 */
[----:B------:R-:W-:Y:S06]  /*1ed0*/  @!P1 BRA `(.L_x_26) ;  /* 0x0000000400089947 */ /* 0x000fec0003800000 */
[----:B------:R-:W-:Y:S01]  /*1ee0*/  IMAD R5, R7, R0, RZ ;  /* 0x0000000007057224 */ /* 0x000fe200078e02ff */
[----:B------:R-:W1:Y:S03]  /*1ef0*/  LDCU.64 UR6, c[0x0][0x388] ;  /* 0x00007100ff0677ac */ /* 0x000e660008000a00 */
[----:B------:R-:W-:-:S05]  /*1f00*/  IMAD.WIDE R8, R5, 0x8, R12 ;  /* 0x0000000805087825 */ /* 0x000fca00078e020c */
[----:B------:R-:W3:Y:S01]  /*1f10*/  LDG.E.64 R10, desc[UR4][R8.64] ;  /* 0x00000004080a7981 */ /* 0x000ee2000c1e1b00 */
[----:B------:R-:W-:-:S04]  /*1f20*/  IADD3 R14, P1, PT, R2, R5, RZ ;  /* 0x00000005020e7210 */ /* 0x000fc80007f3e0ff */
[----:B------:R-:W-:Y:S02]  /*1f30*/  LEA.HI.X.SX32 R15, R5, R3, 0x1, P1 ;  /* 0x00000003050f7211 */ /* 0x000fe400008f0eff */
[----:B-1----:R-:W-:-:S04]  /*1f40*/  LEA R20, P1, R14, UR6, 0x3 ;  /* 0x000000060e147c11 */ /* 0x002fc8000f8218ff */
[----:B------:R-:W-:Y:S01]  /*1f50*/  LEA.HI.X R21, R14, UR7, R15, 0x3, P1 ;  /* 0x000000070e157c11 */ /* 0x000fe200088f1c0f */
[----:B------:R-:W-:-:S04]  /*1f60*/  IMAD.WIDE R14, R0, 0x8, R8 ;  /* 0x00000008000e7825 */ /* 0x000fc800078e0208 */
[----:B---3--:R1:W-:Y:S04]  /*1f70*/  STG.E.64 desc[UR4][R20.64], R10 ;  /* 0x0000000a14007986 */ /* 0x0083e8000c101b04 */
[----:B------:R-:W3:Y:S01]  /*1f80*/  LDG.E.64 R16, desc[UR4][R14.64] ;  /* 0x000000040e107981 */ /* 0x000ee2000c1e1b00 */
[----:B------:R-:W-:-:S05]  /*1f90*/  IMAD.IADD R5, R5, 0x1, R0 ;  /* 0x0000000105057824 */ /* 0x000fca00078e0200 */
[----:B------:R-:W-:-:S04]  /*1fa0*/  IADD3 R18, P1, PT, R2, R5, RZ ;  /* 0x0000000502127210 */ /* 0x000fc80007f3e0ff */
[----:B------:R-:W-:Y:S02]  /*1fb0*/  LEA.HI.X.SX32 R9, R5, R3, 0x1, P1 ;  /* 0x0000000305097211 */ /* 0x000fe400008f0eff */
[----:B------:R-:W-:-:S04]  /*1fc0*/  LEA R22, P1, R18, UR6, 0x3 ;  /* 0x0000000612167c11 */ /* 0x000fc8000f8218ff */
[----:B------:R-:W-:Y:S01]  /*1fd0*/  LEA.HI.X R23, R18, UR7, R9, 0x3, P1 ;  /* 0x0000000712177c11 */ /* 0x000fe200088f1c09 */
[----:B------:R-:W-:-:S04]  /*1fe0*/  IMAD.WIDE R8, R0, 0x8, R14 ;  /* 0x0000000800087825 */ /* 0x000fc800078e020e */
[----:B---3--:R3:W-:Y:S04]  /*1ff0*/  STG.E.64 desc[UR4][R22.64], R16 ;  /* 0x0000001016007986 */ /* 0x0087e8000c101b04 */
[----:B------:R-:W4:Y:S01]  /*2000*/  LDG.E.64 R18, desc[UR4][R8.64] ;  /* 0x0000000408127981 */ /* 0x000f22000c1e1b00 */
[----:B------:R-:W-:-:S05]  /*2010*/  IMAD.IADD R5, R5, 0x1, R0 ;  /* 0x0000000105057824 */ /* 0x000fca00078e0200 */
[----:B-1----:R-:W-:-:S04]  /*2020*/  IADD3 R10, P1, PT, R2, R5, RZ ;  /* 0x00000005020a7210 */ /* 0x002fc80007f3e0ff */
[----:B------:R-:W-:Y:S02]  /*2030*/  LEA.HI.X.SX32 R11, R5, R3, 0x1, P1 ;  /* 0x00000003050b7211 */ /* 0x000fe400008f0eff */
[----:B------:R-:W-:-:S04]  /*2040*/  LEA R20, P1, R10, UR6, 0x3 ;  /* 0x000000060a147c11 */ /* 0x000fc8000f8218ff */
[----:B------:R-:W-:Y:S01]  /*2050*/  LEA.HI.X R21, R10, UR7, R11, 0x3, P1 ;  /* 0x000000070a157c11 */ /* 0x000fe200088f1c0b */
[----:B------:R-:W-:-:S04]  /*2060*/  IMAD.WIDE R10, R0, 0x8, R8 ;  /* 0x00000008000a7825 */ /* 0x000fc800078e0208 */
[----:B----4-:R1:W-:Y:S04]  /*2070*/  STG.E.64 desc[UR4][R20.64], R18 ;  /* 0x0000001214007986 */ /* 0x0103e8000c101b04 */
[----:B------:R-:W4:Y:S01]  /*2080*/  LDG.E.64 R14, desc[UR4][R10.64] ;  /* 0x000000040a0e7981 */ /* 0x000f22000c1e1b00 */
[----:B------:R-:W-:-:S05]  /*2090*/  IMAD.IADD R5, R5, 0x1, R0 ;  /* 0x0000000105057824 */ /* 0x000fca00078e0200 */
[----:B---3--:R-:W-:-:S04]  /*20a0*/  IADD3 R16, P1, PT, R2, R5, RZ ;  /* 0x0000000502107210 */ /* 0x008fc80007f3e0ff */
[----:B------:R-:W-:Y:S02]  /*20b0*/  LEA.HI.X.SX32 R9, R5, R3, 0x1, P1 ;  /* 0x0000000305097211 */ /* 0x000fe400008f0eff */
[----:B------:R-:W-:-:S04]  /*20c0*/  LEA R22, P1, R16, UR6, 0x3 ;  /* 0x0000000610167c11 */ /* 0x000fc8000f8218ff */
[----:B------:R-:W-:Y:S01]  /*20d0*/  LEA.HI.X R23, R16, UR7, R9, 0x3, P1 ;  /* 0x0000000710177c11 */ /* 0x000fe200088f1c09 */
[----:B------:R-:W-:-:S04]  /*20e0*/  IMAD.WIDE R8, R0, 0x8, R10 ;  /* 0x0000000800087825 */ /* 0x000fc800078e020a */
[----:B----4-:R3:W-:Y:S04]  /*20f0*/  STG.E.64 desc[UR4][R22.64], R14 ;  /* 0x0000000e16007986 */ /* 0x0107e8000c101b04 */
        /* <DEDUP_REMOVED lines=25> */
[----:B------:R-:W-:Y:S02]  /*2290*/  IMAD.IADD R5, R5, 0x1, R0 ;  /* 0x0000000105057824 */ /* 0x000fe400078e0200 */
[----:B------:R-:W-:-:S03]  /*22a0*/  VIADD R7, R7, 0x8 ;  /* 0x0000000807077836 */ /* 0x000fc60000000000 */
[----:B---3--:R-:W-:-:S04]  /*22b0*/  IADD3 R18, P1, PT, R2, R5, RZ ;  /* 0x0000000502127210 */ /* 0x008fc80007f3e0ff */
[----:B------:R-:W-:Y:S02]  /*22c0*/  LEA.HI.X.SX32 R5, R5, R3, 0x1, P1 ;  /* 0x0000000305057211 */ /* 0x000fe400008f0eff */
[----:B------:R-:W-:-:S04]  /*22d0*/  LEA R8, P1, R18, UR6, 0x3 ;  /* 0x0000000612087c11 */ /* 0x000fc8000f8218ff */
[----:B------:R-:W-:-:S05]  /*22e0*/  LEA.HI.X R9, R18, UR7, R5, 0x3, P1 ;  /* 0x0000000712097c11 */ /* 0x000fca00088f1c05 */
[----:B----4-:R1:W-:Y:S04]  /*22f0*/  STG.E.64 desc[UR4][R8.64], R10 ;  /* 0x0000000a08007986 */ /* 0x0103e8000c101b04 */
.L_x_26:
[----:B------:R-:W-:Y:S05]  /*2300*/  @!P0 EXIT ;  /* 0x000000000000894d */ /* 0x000fea0003800000 */
[----:B------:R-:W-:Y:S02]  /*2310*/  ISETP.GE.U32.AND P1, PT, R6, 0x4, PT ;  /* 0x000000040600780c */ /* 0x000fe40003f26070 */
[----:B------:R-:W-:-:S04]  /*2320*/  LOP3.LUT R22, R4, 0x3, RZ, 0xc0, !PT ;  /* 0x0000000304167812 */ /* 0x000fc800078ec0ff */
[----:B------:R-:W-:-:S07]  /*2330*/  ISETP.NE.AND P0, PT, R22, RZ, PT ;  /* 0x000000ff1600720c */ /* 0x000fce0003f05270 */
[----:B------:R-:W-:Y:S06]  /*2340*/  @!P1 BRA `(.L_x_27) ;  /* 0x0000000000889947 */ /* 0x000fec0003800000 */
[----:B------:R-:W-:Y:S01]  /*2350*/  IMAD R19, R7, R0, RZ ;  /* 0x0000000007137224 */ /* 0x000fe200078e02ff */
[----:B------:R-:W3:Y:S03]  /*2360*/  LDCU.64 UR6, c[0x0][0x388] ;  /* 0x00007100ff0677ac */ /* 0x000ee60008000a00 */
[----:B-1----:R-:W-:-:S05]  /*2370*/  IMAD.WIDE R10, R19, 0x8, R12 ;  /* 0x00000008130a7825 */ /* 0x002fca00078e020c */
[----:B------:R-:W4:Y:S01]  /*2380*/  LDG.E.64 R4, desc[UR4][R10.64] ;  /* 0x000000040a047981 */ /* 0x000f22000c1e1b00 */
[----:B------:R-:W-:Y:S01]  /*2390*/  IADD3 R6, P1, PT, R2, R19, RZ ;  /* 0x0000001302067210 */ /* 0x000fe20007f3e0ff */
[----:B------:R-:W-:-:S03]  /*23a0*/  IMAD.WIDE R16, R0, 0x8, R10 ;  /* 0x0000000800107825 */ /* 0x000fc600078e020a */
[----:B------:R-:W-:Y:S02]  /*23b0*/  LEA.HI.X.SX32 R9, R19, R3, 0x1, P1 ;  /* 0x0000000313097211 */ /* 0x000fe400008f0eff */
[----:B---3--:R-:W-:-:S04]  /*23c0*/  LEA R14, P1, R6, UR6, 0x3 ;  /* 0x00000006060e7c11 */ /* 0x008fc8000f8218ff */
[----:B------:R-:W-:Y:S01]  /*23d0*/  LEA.HI.X R15, R6, UR7, R9, 0x3, P1 ;  /* 0x00000007060f7c11 */ /* 0x000fe200088f1c09 */
[----:B------:R-:W-:-:S04]  /*23e0*/  IMAD.IADD R23, R19, 0x1, R0 ;  /* 0x0000000113177824 */ /* 0x000fc800078e0200 */
[----:B----4-:R1:W-:Y:S04]  /*23f0*/  STG.E.64 desc[UR4][R14.64], R4 ;  /* 0x000000040e007986 */ /* 0x0103e8000c101b04 */
[----:B------:R-:W3:Y:S01]  /*2400*/  LDG.E.64 R8, desc[UR4][R16.64] ;  /* 0x0000000410087981 */ /* 0x000ee2000c1e1b00 */
[----:B------:R-:W-:Y:S01]  /*2410*/  IADD3 R6, P1, PT, R2, R23, RZ ;  /* 0x0000001702067210 */ /* 0x000fe20007f3e0ff */
[----:B------:R-:W-:-:S03]  /*2420*/  IMAD.WIDE R20, R0, 0x8, R16 ;  /* 0x0000000800147825 */ /* 0x000fc600078e0210 */
[----:B------:R-:W-:Y:S02]  /*2430*/  LEA.HI.X.SX32 R11, R23, R3, 0x1, P1 ;  /* 0x00000003170b7211 */ /* 0x000fe400008f0eff */
[----:B------:R-:W-:-:S04]  /*2440*/  LEA R18, P1, R6, UR6, 0x3 ;  /* 0x0000000606127c11 */ /* 0x000fc8000f8218ff */
[----:B------:R-:W-:Y:S01]  /*2450*/  LEA.HI.X R19, R6, UR7, R11, 0x3, P1 ;  /* 0x0000000706137c11 */ /* 0x000fe200088f1c0b */
[----:B------:R-:W-:-:S04]  /*2460*/  IMAD.IADD R23, R23, 0x1, R0 ;  /* 0x0000000117177824 */ /* 0x000fc800078e0200 */
[----:B---3--:R3:W-:Y:S04]  /*2470*/  STG.E.64 desc[UR4][R18.64], R8 ;  /* 0x0000000812007986 */ /* 0x0087e8000c101b04 */
[----:B------:R-:W4:Y:S01]  /*2480*/  LDG.E.64 R10, desc[UR4][R20.64] ;  /* 0x00000004140a7981 */ /* 0x000f22000c1e1b00 */
[----:B-1----:R-:W-:-:S04]  /*2490*/  IADD3 R4, P1, PT, R2, R23, RZ ;  /* 0x0000001702047210 */ /* 0x002fc80007f3e0ff */
[----:B------:R-:W-:Y:S02]  /*24a0*/  LEA.HI.X.SX32 R5, R23, R3, 0x1, P1 ;  /* 0x0000000317057211 */ /* 0x000fe400008f0eff */
[----:B------:R-:W-:-:S04]  /*24b0*/  LEA R14, P1, R4, UR6, 0x3 ;  /* 0x00000006040e7c11 */ /* 0x000fc8000f8218ff */
[----:B------:R-:W-:Y:S01]  /*24c0*/  LEA.HI.X R15, R4, UR7, R5, 0x3, P1 ;  /* 0x00000007040f7c11 */ /* 0x000fe200088f1c05 */
[----:B------:R-:W-:-:S04]  /*24d0*/  IMAD.WIDE R4, R0, 0x8, R20 ;  /* 0x0000000800047825 */ /* 0x000fc800078e0214 */
[----:B------:R-:W-:Y:S01]  /*24e0*/  IMAD.IADD R23, R23, 0x1, R0 ;  /* 0x0000000117177824 */ /* 0x000fe200078e0200 */
[----:B----4-:R4:W-:Y:S04]  /*24f0*/  STG.E.64 desc[UR4][R14.64], R10 ;  /* 0x0000000a0e007986 */ /* 0x0109e8000c101b04 */
[----:B------:R-:W5:Y:S01]  /*2500*/  LDG.E.64 R4, desc[UR4][R4.64] ;  /* 0x0000000404047981 */ /* 0x000f62000c1e1b00 */
[----:B------:R-:W-:Y:S01]  /*2510*/  IADD3 R6, P1, PT, R2, R23, RZ ;  /* 0x0000001702067210 */ /* 0x000fe20007f3e0ff */
[----:B------:R-:W-:-:S03]  /*2520*/  VIADD R7, R7, 0x4 ;  /* 0x0000000407077836 */ /* 0x000fc60000000000 */
[----:B------:R-:W-:Y:S02]  /*2530*/  LEA.HI.X.SX32 R23, R23, R3, 0x1, P1 ;  /* 0x0000000317177211 */ /* 0x000fe400008f0eff */
[----:B---3--:R-:W-:-:S04]  /*2540*/  LEA R8, P1, R6, UR6, 0x3 ;  /* 0x0000000606087c11 */ /* 0x008fc8000f8218ff */
[----:B------:R-:W-:-:S05]  /*2550*/  LEA.HI.X R9, R6, UR7, R23, 0x3, P1 ;  /* 0x0000000706097c11 */ /* 0x000fca00088f1c17 */
[----:B-----5:R4:W-:Y:S04]  /*2560*/  STG.E.64 desc[UR4][R8.64], R4 ;  /* 0x0000000408007986 */ /* 0x0209e8000c101b04 */
.L_x_27:
[----:B------:R-:W-:Y:S05]  /*2570*/  @!P0 EXIT ;  /* 0x000000000000894d */ /* 0x000fea0003800000 */
[----:B-1--4-:R-:W-:Y:S01]  /*2580*/  IMAD R9, R7, R0, RZ ;  /* 0x0000000007097224 */ /* 0x012fe200078e02ff */
[----:B------:R-:W1:Y:S01]  /*2590*/  LDCU.64 UR6, c[0x0][0x388] ;  /* 0x00007100ff0677ac */ /* 0x000e620008000a00 */
[----:B------:R-:W-:-:S07]  /*25a0*/  IMAD.MOV R22, RZ, RZ, -R22 ;  /* 0x000000ffff167224 */ /* 0x000fce00078e0a16 */
.L_x_28:
[----:B---3--:R-:W-:-:S06]  /*25b0*/  IMAD.WIDE R4, R9, 0x8, R12 ;  /* 0x0000000809047825 */ /* 0x008fcc00078e020c */
[----:B------:R-:W3:Y:S01]  /*25c0*/  LDG.E.64 R4, desc[UR4][R4.64] ;  /* 0x0000000404047981 */ /* 0x000ee2000c1e1b00 */
[----:B------:R-:W-:Y:S01]  /*25d0*/  IADD3 R7, P0, PT, R2, R9, RZ ;  /* 0x0000000902077210 */ /* 0x000fe20007f1e0ff */
[----:B------:R-:W-:-:S03]  /*25e0*/  VIADD R22, R22, 0x1 ;  /* 0x0000000116167836 */ /* 0x000fc60000000000 */
[C---:B------:R-:W-:Y:S01]  /*25f0*/  LEA.HI.X.SX32 R8, R9.reuse, R3, 0x1, P0 ;  /* 0x0000000309087211 */ /* 0x040fe200000f0eff */
[----:B------:R-:W-:Y:S01]  /*2600*/  IMAD.IADD R9, R9, 0x1, R0 ;  /* 0x0000000109097824 */ /* 0x000fe200078e0200 */
[----:B-1----:R-:W-:-:S04]  /*2610*/  LEA R6, P0, R7, UR6, 0x3 ;  /* 0x0000000607067c11 */ /* 0x002fc8000f8018ff */
[----:B------:R-:W-:Y:S02]  /*2620*/  LEA.HI.X R7, R7, UR7, R8, 0x3, P0 ;  /* 0x0000000707077c11 */ /* 0x000fe400080f1c08 */
[----:B------:R-:W-:-:S03]  /*2630*/  ISETP.NE.AND P0, PT, R22, RZ, PT ;  /* 0x000000ff1600720c */ /* 0x000fc60003f05270 */
[----:B---3--:R3:W-:Y:S10]  /*2640*/  STG.E.64 desc[UR4][R6.64], R4 ;  /* 0x0000000406007986 */ /* 0x0087f4000c101b04 */
[----:B------:R-:W-:Y:S05]  /*2650*/  @P0 BRA `(.L_x_28) ;  /* 0xfffffffc00d40947 */ /* 0x000fea000383ffff */
[----:B------:R-:W-:Y:S05]  /*2660*/  EXIT ;  /* 0x000000000000794d */ /* 0x000fea0003800000 */
        .weak           $__internal_0_$__cuda_sm20_dblrcp_rn_slowpath_v3
        .type           $__internal_0_$__cuda_sm20_dblrcp_rn_slowpath_v3,@function
        .size           $__internal_0_$__cuda_sm20_dblrcp_rn_slowpath_v3,($__internal_1_$__cuda_sm20_div_rn_f64_full - $__internal_0_$__cuda_sm20_dblrcp_rn_slowpath_v3)
$__internal_0_$__cuda_sm20_dblrcp_rn_slowpath_v3:
[----:B------:R-:W-:Y:S01]  /*2670*/  DSETP.GTU.AND P0, PT, |R6|, +INF , PT ;  /* 0x7ff000000600742a */ /* 0x000fe20003f0c200 */
[----:B------:R-:W-:-:S13]  /*2680*/  BSSY.RECONVERGENT B1, `(.L_x_29) ;  /* 0x0000023000017945 */ /* 0x000fda0003800200 */
[----:B------:R-:W-:Y:S05]  /*2690*/  @P0 BRA `(.L_x_30) ;  /* 0x00000000007c0947 */ /* 0x000fea0003800000 */
[----:B------:R-:W-:-:S05]  /*26a0*/  LOP3.LUT R13, R7, 0x7fffffff, RZ, 0xc0, !PT ;  /* 0x7fffffff070d7812 */ /* 0x000fca00078ec0ff */
[----:B------:R-:W-:-:S05]  /*26b0*/  VIADD R10, R13, 0xffffffff ;  /* 0xffffffff0d0a7836 */ /* 0x000fca0000000000 */
[----:B------:R-:W-:-:S13]  /*26c0*/  ISETP.GE.U32.AND P0, PT, R10, 0x7fefffff, PT ;  /* 0x7fefffff0a00780c */ /* 0x000fda0003f06070 */
[----:B------:R-:W-:Y:S01]  /*26d0*/  @P0 LOP3.LUT R11, R7, 0x7ff00000, RZ, 0x3c, !PT ;  /* 0x7ff00000070b0812 */ /* 0x000fe200078e3cff */
[----:B------:R-:W-:Y:S01]  /*26e0*/  @P0 IMAD.MOV.U32 R10, RZ, RZ, RZ ;  /* 0x000000ffff0a0224 */ /* 0x000fe200078e00ff */
[----:B------:R-:W-:Y:S06]  /*26f0*/  @P0 BRA `(.L_x_31) ;  /* 0x00000000006c0947 */ /* 0x000fec0003800000 */
[----:B------:R-:W-:-:S13]  /*2700*/  ISETP.GE.U32.AND P0, PT, R13, 0x1000001, PT ;  /* 0x010000010d00780c */ /* 0x000fda0003f06070 */
[----:B------:R-:W-:Y:S05]  /*2710*/  @!P0 BRA `(.L_x_32) ;  /* 0x0000000000348947 */ /* 0x000fea0003800000 */
[----:B------:R-:W-:Y:S02]  /*2720*/  VIADD R11, R7, 0xc0200000 ;  /* 0xc0200000070b7836 */ /* 0x000fe40000000000 */
[----:B------:R-:W-:Y:S02]  /*2730*/  IMAD.MOV.U32 R10, RZ, RZ, R6 ;  /* 0x000000ffff0a7224 */ /* 0x000fe400078e0006 */
[----:B------:R-:W0:Y:S04]  /*2740*/  MUFU.RCP64H R15, R11 ;  /* 0x0000000b000f7308 */ /* 0x000e280000001800 */
[----:B0-----:R-:W-:-:S08]  /*2750*/  DFMA R18, -R10, R14, 1 ;  /* 0x3ff000000a12742b */ /* 0x001fd0000000010e */
[----:B------:R-:W-:-:S08]  /*2760*/  DFMA R18, R18, R18, R18 ;  /* 0x000000121212722b */ /* 0x000fd00000000012 */
[----:B------:R-:W-:-:S08]  /*2770*/  DFMA R18, R14, R18, R14 ;  /* 0x000000120e12722b */ /* 0x000fd0000000000e */
[----:B------:R-:W-:-:S08]  /*2780*/  DFMA R14, -R10, R18, 1 ;  /* 0x3ff000000a0e742b */ /* 0x000fd00000000112 */
[----:B------:R-:W-:-:S08]  /*2790*/  DFMA R14, R18, R14, R18 ;  /* 0x0000000e120e722b */ /* 0x000fd00000000012 */
[----:B------:R-:W-:-:S08]  /*27a0*/  DMUL R14, R14, 2.2250738585072013831e-308 ;  /* 0x001000000e0e7828 */ /* 0x000fd00000000000 */
[----:B------:R-:W-:-:S08]  /*27b0*/  DFMA R6, -R6, R14, 1 ;  /* 0x3ff000000606742b */ /* 0x000fd0000000010e */
[----:B------:R-:W-:-:S08]  /*27c0*/  DFMA R6, R6, R6, R6 ;  /* 0x000000060606722b */ /* 0x000fd00000000006 */
[----:B------:R-:W-:Y:S01]  /*27d0*/  DFMA R10, R14, R6, R14 ;  /* 0x000000060e0a722b */ /* 0x000fe2000000000e */
[----:B------:R-:W-:Y:S10]  /*27e0*/  BRA `(.L_x_31) ;  /* 0x0000000000307947 */ /* 0x000ff40003800000 */
.L_x_32:
[----:B------:R-:W-:Y:S01]  /*27f0*/  DMUL R6, R6, 8.11296384146066816958e+31 ;  /* 0x4690000006067828 */ /* 0x000fe20000000000 */
[----:B------:R-:W-:-:S05]  /*2800*/  IMAD.MOV.U32 R10, RZ, RZ, R14 ;  /* 0x000000ffff0a7224 */ /* 0x000fca00078e000e */
[----:B------:R-:W0:Y:S02]  /*2810*/  MUFU.RCP64H R11, R7 ;  /* 0x00000007000b7308 */ /* 0x000e240000001800 */
[----:B0-----:R-:W-:-:S08]  /*2820*/  DFMA R14, -R6, R10, 1 ;  /* 0x3ff00000060e742b */ /* 0x001fd0000000010a */
[----:B------:R-:W-:-:S08]  /*2830*/  DFMA R14, R14, R14, R14 ;  /* 0x0000000e0e0e722b */ /* 0x000fd0000000000e */
[----:B------:R-:W-:-:S08]  /*2840*/  DFMA R14, R10, R14, R10 ;  /* 0x0000000e0a0e722b */ /* 0x000fd0000000000a */
[----:B------:R-:W-:-:S08]  /*2850*/  DFMA R10, -R6, R14, 1 ;  /* 0x3ff00000060a742b */ /* 0x000fd0000000010e */
[----:B------:R-:W-:-:S08]  /*2860*/  DFMA R10, R14, R10, R14 ;  /* 0x0000000a0e0a722b */ /* 0x000fd0000000000e */
[----:B------:R-:W-:Y:S01]  /*2870*/  DMUL R10, R10, 8.11296384146066816958e+31 ;  /* 0x469000000a0a7828 */ /* 0x000fe20000000000 */
[----:B------:R-:W-:Y:S10]  /*2880*/  BRA `(.L_x_31) ;  /* 0x0000000000087947 */ /* 0x000ff40003800000 */
.L_x_30:
[----:B------:R-:W-:Y:S01]  /*2890*/  LOP3.LUT R11, R7, 0x80000, RZ, 0xfc, !PT ;  /* 0x00080000070b7812 */ /* 0x000fe200078efcff */
[----:B------:R-:W-:-:S07]  /*28a0*/  IMAD.MOV.U32 R10, RZ, RZ, R6 ;  /* 0x000000ffff0a7224 */ /* 0x000fce00078e0006 */
.L_x_31:
[----:B------:R-:W-:Y:S05]  /*28b0*/  BSYNC.RECONVERGENT B1 ;  /* 0x0000000000017941 */ /* 0x000fea0003800200 */
.L_x_29:
[----:B------:R-:W-:Y:S02]  /*28c0*/  IMAD.MOV.U32 R6, RZ, RZ, R0 ;  /* 0x000000ffff067224 */ /* 0x000fe400078e0000 */
[----:B------:R-:W-:-:S04]  /*28d0*/  IMAD.MOV.U32 R7, RZ, RZ, 0x0 ;  /* 0x00000000ff077424 */ /* 0x000fc800078e00ff */
[----:B------:R-:W-:Y:S05]  /*28e0*/  RET.REL.NODEC R6 `(riemann_eulercartesian_ausm_2d) ;  /* 0xffffffd406c47950 */ /* 0x000fea0003c3ffff */
        .weak           $__internal_1_$__cuda_sm20_div_rn_f64_full
        .type           $__internal_1_$__cuda_sm20_div_rn_f64_full,@function
        .size           $__internal_1_$__cuda_sm20_div_rn_f64_full,($__internal_2_$__cuda_sm20_dsqrt_rn_f64_mediumpath_v1 - $__internal_1_$__cuda_sm20_div_rn_f64_full)
$__internal_1_$__cuda_sm20_div_rn_f64_full:
[C---:B------:R-:W-:Y:S01]  /*28f0*/  FSETP.GEU.AND P0, PT, |R9|.reuse, 1.469367938527859385e-39, PT ;  /* 0x001000000900780b */ /* 0x040fe20003f0e200 */
[----:B------:R-:W-:Y:S01]  /*2900*/  IMAD.MOV.U32 R7, RZ, RZ, R5 ;  /* 0x000000ffff077224 */ /* 0x000fe200078e0005 */
[C---:B------:R-:W-:Y:S01]  /*2910*/  LOP3.LUT R10, R9.reuse, 0x800fffff, RZ, 0xc0, !PT ;  /* 0x800fffff090a7812 */ /* 0x040fe200078ec0ff */
[----:B------:R-:W-:Y:S01]  /*2920*/  IMAD.MOV.U32 R42, RZ, RZ, 0x1 ;  /* 0x00000001ff2a7424 */ /* 0x000fe200078e00ff */
[----:B------:R-:W-:Y:S01]  /*2930*/  LOP3.LUT R51, R9, 0x7ff00000, RZ, 0xc0, !PT ;  /* 0x7ff0000009337812 */ /* 0x000fe200078ec0ff */
[----:B------:R-:W-:Y:S01]  /*2940*/  IMAD.MOV.U32 R6, RZ, RZ, R4 ;  /* 0x000000ffff067224 */ /* 0x000fe200078e0004 */
[----:B------:R-:W-:Y:S01]  /*2950*/  LOP3.LUT R11, R10, 0x3ff00000, RZ, 0xfc, !PT ;  /* 0x3ff000000a0b7812 */ /* 0x000fe200078efcff */
[----:B------:R-:W-:Y:S01]  /*2960*/  IMAD.MOV.U32 R10, RZ, RZ, R8 ;  /* 0x000000ffff0a7224 */ /* 0x000fe200078e0008 */
[C---:B------:R-:W-:Y:S01]  /*2970*/  FSETP.GEU.AND P3, PT, |R7|.reuse, 1.469367938527859385e-39, PT ;  /* 0x001000000700780b */ /* 0x040fe20003f6e200 */
[----:B------:R-:W-:Y:S01]  /*2980*/  BSSY.RECONVERGENT B1, `(.L_x_33) ;  /* 0x0000050000017945 */ /* 0x000fe20003800200 */
[----:B------:R-:W-:-:S03]  /*2990*/  LOP3.LUT R4, R7, 0x7ff00000, RZ, 0xc0, !PT ;  /* 0x7ff0000007047812 */ /* 0x000fc600078ec0ff */
[----:B------:R-:W-:Y:S01]  /*29a0*/  @!P0 DMUL R10, R8, 8.98846567431157953865e+307 ;  /* 0x7fe00000080a8828 */ /* 0x000fe20000000000 */
[----:B------:R-:W-:-:S05]  /*29b0*/  ISETP.GE.U32.AND P2, PT, R4, R51, PT ;  /* 0x000000330400720c */ /* 0x000fca0003f46070 */
[----:B------:R-:W0:Y:S02]  /*29c0*/  MUFU.RCP64H R43, R11 ;  /* 0x0000000b002b7308 */ /* 0x000e240000001800 */
[----:B------:R-:W-:Y:S02]  /*29d0*/  @!P3 LOP3.LUT R5, R9, 0x7ff00000, RZ, 0xc0, !PT ;  /* 0x7ff000000905b812 */ /* 0x000fe400078ec0ff */
[----:B------:R-:W-:Y:S02]  /*29e0*/  @!P0 LOP3.LUT R51, R11, 0x7ff00000, RZ, 0xc0, !PT ;  /* 0x7ff000000b338812 */ /* 0x000fe400078ec0ff */
[----:B------:R-:W-:Y:S01]  /*29f0*/  @!P3 ISETP.GE.U32.AND P4, PT, R4, R5, PT ;  /* 0x000000050400b20c */ /* 0x000fe20003f86070 */
[----:B------:R-:W-:-:S05]  /*2a00*/  IMAD.MOV.U32 R5, RZ, RZ, 0x1ca00000 ;  /* 0x1ca00000ff057424 */ /* 0x000fca00078e00ff */
[----:B------:R-:W-:-:S04]  /*2a10*/  @!P3 SEL R45, R5, 0x63400000, !P4 ;  /* 0x63400000052db807 */ /* 0x000fc80006000000 */
[----:B------:R-:W-:Y:S01]  /*2a20*/  @!P3 LOP3.LUT R48, R45, 0x80000000, R7, 0xf8, !PT ;  /* 0x800000002d30b812 */ /* 0x000fe200078ef807 */
[----:B0-----:R-:W-:-:S03]  /*2a30*/  DFMA R46, R42, -R10, 1 ;  /* 0x3ff000002a2e742b */ /* 0x001fc6000000080a */
[----:B------:R-:W-:Y:S01]  /*2a40*/  @!P3 LOP3.LUT R49, R48, 0x100000, RZ, 0xfc, !PT ;  /* 0x001000003031b812 */ /* 0x000fe200078efcff */
[----:B------:R-:W-:-:S04]  /*2a50*/  @!P3 IMAD.MOV.U32 R48, RZ, RZ, RZ ;  /* 0x000000ffff30b224 */ /* 0x000fc800078e00ff */
[----:B------:R-:W-:-:S08]  /*2a60*/  DFMA R46, R46, R46, R46 ;  /* 0x0000002e2e2e722b */ /* 0x000fd0000000002e */
[----:B------:R-:W-:Y:S01]  /*2a70*/  DFMA R46, R42, R46, R42 ;  /* 0x0000002e2a2e722b */ /* 0x000fe2000000002a */
[----:B------:R-:W-:Y:S01]  /*2a80*/  SEL R43, R5, 0x63400000, !P2 ;  /* 0x63400000052b7807 */ /* 0x000fe20005000000 */
[----:B------:R-:W-:-:S03]  /*2a90*/  IMAD.MOV.U32 R42, RZ, RZ, R6 ;  /* 0x000000ffff2a7224 */ /* 0x000fc600078e0006 */
[----:B------:R-:W-:-:S03]  /*2aa0*/  LOP3.LUT R43, R43, 0x800fffff, R7, 0xf8, !PT ;  /* 0x800fffff2b2b7812 */ /* 0x000fc600078ef807 */
[----:B------:R-:W-:-:S03]  /*2ab0*/  DFMA R44, R46, -R10, 1 ;  /* 0x3ff000002e2c742b */ /* 0x000fc6000000080a */
[----:B------:R-:W-:-:S05]  /*2ac0*/  @!P3 DFMA R42, R42, 2, -R48 ;  /* 0x400000002a2ab82b */ /* 0x000fca0000000830 */
[----:B------:R-:W-:-:S08]  /*2ad0*/  DFMA R44, R46, R44, R46 ;  /* 0x0000002c2e2c722b */ /* 0x000fd0000000002e */
[----:B------:R-:W-:-:S08]  /*2ae0*/  DMUL R46, R44, R42 ;  /* 0x0000002a2c2e7228 */ /* 0x000fd00000000000 */
[----:B------:R-:W-:-:S08]  /*2af0*/  DFMA R48, R46, -R10, R42 ;  /* 0x8000000a2e30722b */ /* 0x000fd0000000002a */
[----:B------:R-:W-:Y:S01]  /*2b00*/  DFMA R48, R44, R48, R46 ;  /* 0x000000302c30722b */ /* 0x000fe2000000002e */
[----:B------:R-:W-:Y:S01]  /*2b10*/  IMAD.MOV.U32 R44, RZ, RZ, R4 ;  /* 0x000000ffff2c7224 */ /* 0x000fe200078e0004 */
[----:B------:R-:W-:Y:S01]  /*2b20*/  @!P3 LOP3.LUT R44, R43, 0x7ff00000, RZ, 0xc0, !PT ;  /* 0x7ff000002b2cb812 */ /* 0x000fe200078ec0ff */
[----:B------:R-:W-:-:S04]  /*2b30*/  VIADD R46, R51, 0xffffffff ;  /* 0xffffffff332e7836 */ /* 0x000fc80000000000 */
[----:B------:R-:W-:-:S05]  /*2b40*/  VIADD R45, R44, 0xffffffff ;  /* 0xffffffff2c2d7836 */ /* 0x000fca0000000000 */
[----:B------:R-:W-:-:S04]  /*2b50*/  ISETP.GT.U32.AND P0, PT, R45, 0x7feffffe, PT ;  /* 0x7feffffe2d00780c */ /* 0x000fc80003f04070 */
[----:B------:R-:W-:-:S13]  /*2b60*/  ISETP.GT.U32.OR P0, PT, R46, 0x7feffffe, P0 ;  /* 0x7feffffe2e00780c */ /* 0x000fda0000704470 */
[----:B------:R-:W-:Y:S05]  /*2b70*/  @P0 BRA `(.L_x_34) ;  /* 0x00000000006c0947 */ /* 0x000fea0003800000 */
[----:B------:R-:W-:-:S04]  /*2b80*/  LOP3.LUT R7, R9, 0x7ff00000, RZ, 0xc0, !PT ;  /* 0x7ff0000009077812 */ /* 0x000fc800078ec0ff */
[CC--:B------:R-:W-:Y:S02]  /*2b90*/  VIADDMNMX R6, R4.reuse, -R7.reuse, 0xb9600000, !PT ;  /* 0xb960000004067446 */ /* 0x0c0fe40007800907 */
[----:B------:R-:W-:Y:S02]  /*2ba0*/  ISETP.GE.U32.AND P0, PT, R4, R7, PT ;  /* 0x000000070400720c */ /* 0x000fe40003f06070 */
[----:B------:R-:W-:Y:S02]  /*2bb0*/  VIMNMX R6, PT, PT, R6, 0x46a00000, PT ;  /* 0x46a0000006067848 */ /* 0x000fe40003fe0100 */
[----:B------:R-:W-:-:S05]  /*2bc0*/  SEL R5, R5, 0x63400000, !P0 ;  /* 0x6340000005057807 */ /* 0x000fca0004000000 */
[----:B------:R-:W-:Y:S02]  /*2bd0*/  IMAD.IADD R44, R6, 0x1, -R5 ;  /* 0x00000001062c7824 */ /* 0x000fe400078e0a05 */
[----:B------:R-:W-:Y:S02]  /*2be0*/  IMAD.MOV.U32 R6, RZ, RZ, RZ ;  /* 0x000000ffff067224 */ /* 0x000fe400078e00ff */
[----:B------:R-:W-:-:S06]  /*2bf0*/  VIADD R7, R44, 0x7fe00000 ;  /* 0x7fe000002c077836 */ /* 0x000fcc0000000000 */
[----:B------:R-:W-:-:S10]  /*2c00*/  DMUL R4, R48, R6 ;  /* 0x0000000630047228 */ /* 0x000fd40000000000 */
[----:B------:R-:W-:-:S13]  /*2c10*/  FSETP.GTU.AND P0, PT, |R5|, 1.469367938527859385e-39, PT ;  /* 0x001000000500780b */ /* 0x000fda0003f0c200 */
[----:B------:R-:W-:Y:S05]  /*2c20*/  @P0 BRA `(.L_x_35) ;  /* 0x0000000000940947 */ /* 0x000fea0003800000 */
[----:B------:R-:W-:Y:S01]  /*2c30*/  DFMA R10, R48, -R10, R42 ;  /* 0x8000000a300a722b */ /* 0x000fe2000000002a */
[----:B------:R-:W-:-:S09]  /*2c40*/  IMAD.MOV.U32 R8, RZ, RZ, RZ ;  /* 0x000000ffff087224 */ /* 0x000fd200078e00ff */
[C---:B------:R-:W-:Y:S02]  /*2c50*/  FSETP.NEU.AND P0, PT, R11.reuse, RZ, PT ;  /* 0x000000ff0b00720b */ /* 0x040fe40003f0d000 */
[----:B------:R-:W-:-:S04]  /*2c60*/  LOP3.LUT R43, R11, 0x80000000, R9, 0x48, !PT ;  /* 0x800000000b2b7812 */ /* 0x000fc800078e4809 */
[----:B------:R-:W-:-:S07]  /*2c70*/  LOP3.LUT R9, R43, R7, RZ, 0xfc, !PT ;  /* 0x000000072b097212 */ /* 0x000fce00078efcff */
[----:B------:R-:W-:Y:S05]  /*2c80*/  @!P0 BRA `(.L_x_35) ;  /* 0x00000000007c8947 */ /* 0x000fea0003800000 */
[----:B------:R-:W-:Y:S01]  /*2c90*/  IMAD.MOV R7, RZ, RZ, -R44 ;  /* 0x000000ffff077224 */ /* 0x000fe200078e0a2c */
[----:B------:R-:W-:Y:S01]  /*2ca0*/  DMUL.RP R8, R48, R8 ;  /* 0x0000000830087228 */ /* 0x000fe20000008000 */
[----:B------:R-:W-:-:S06]  /*2cb0*/  IMAD.MOV.U32 R6, RZ, RZ, RZ ;  /* 0x000000ffff067224 */ /* 0x000fcc00078e00ff */
[----:B------:R-:W-:-:S03]  /*2cc0*/  DFMA R6, R4, -R6, R48 ;  /* 0x800000060406722b */ /* 0x000fc60000000030 */
[----:B------:R-:W-:-:S03]  /*2cd0*/  LOP3.LUT R43, R9, R43, RZ, 0x3c, !PT ;  /* 0x0000002b092b7212 */ /* 0x000fc600078e3cff */
[----:B------:R-:W-:-:S04]  /*2ce0*/  IADD3 R6, PT, PT, -R44, -0x43300000, RZ ;  /* 0xbcd000002c067810 */ /* 0x000fc80007ffe1ff */
[----:B------:R-:W-:-:S04]  /*2cf0*/  FSETP.NEU.AND P0, PT, |R7|, R6, PT ;  /* 0x000000060700720b */ /* 0x000fc80003f0d200 */
[----:B------:R-:W-:Y:S02]  /*2d00*/  FSEL R4, R8, R4, !P0 ;  /* 0x0000000408047208 */ /* 0x000fe40004000000 */
[----:B------:R-:W-:Y:S01]  /*2d10*/  FSEL R5, R43, R5, !P0 ;  /* 0x000000052b057208 */ /* 0x000fe20004000000 */
[----:B------:R-:W-:Y:S06]  /*2d20*/  BRA `(.L_x_35) ;  /* 0x0000000000547947 */ /* 0x000fec0003800000 */
.L_x_34:
[----:B------:R-:W-:-:S14]  /*2d30*/  DSETP.NAN.AND P0, PT, R6, R6, PT ;  /* 0x000000060600722a */ /* 0x000fdc0003f08000 */
[----:B------:R-:W-:Y:S05]  /*2d40*/  @P0 BRA `(.L_x_36) ;  /* 0x0000000000440947 */ /* 0x000fea0003800000 */
[----:B------:R-:W-:-:S14]  /*2d50*/  DSETP.NAN.AND P0, PT, R8, R8, PT ;  /* 0x000000080800722a */ /* 0x000fdc0003f08000 */
[----:B------:R-:W-:Y:S05]  /*2d60*/  @P0 BRA `(.L_x_37) ;  /* 0x0000000000300947 */ /* 0x000fea0003800000 */
[----:B------:R-:W-:Y:S01]  /*2d70*/  ISETP.NE.AND P0, PT, R44, R51, PT ;  /* 0x000000332c00720c */ /* 0x000fe20003f05270 */
[----:B------:R-:W-:Y:S02]  /*2d80*/  IMAD.MOV.U32 R4, RZ, RZ, 0x0 ;  /* 0x00000000ff047424 */ /* 0x000fe400078e00ff */
[----:B------:R-:W-:-:S10]  /*2d90*/  IMAD.MOV.U32 R5, RZ, RZ, -0x80000 ;  /* 0xfff80000ff057424 */ /* 0x000fd400078e00ff */
[----:B------:R-:W-:Y:S05]  /*2da0*/  @!P0 BRA `(.L_x_35) ;  /* 0x0000000000348947 */ /* 0x000fea0003800000 */
[----:B------:R-:W-:Y:S02]  /*2db0*/  ISETP.NE.AND P0, PT, R44, 0x7ff00000, PT ;  /* 0x7ff000002c00780c */ /* 0x000fe40003f05270 */
[----:B------:R-:W-:Y:S02]  /*2dc0*/  LOP3.LUT R5, R7, 0x80000000, R9, 0x48, !PT ;  /* 0x8000000007057812 */ /* 0x000fe400078e4809 */
[----:B------:R-:W-:-:S13]  /*2dd0*/  ISETP.EQ.OR P0, PT, R51, RZ, !P0 ;  /* 0x000000ff3300720c */ /* 0x000fda0004702670 */
[----:B------:R-:W-:Y:S01]  /*2de0*/  @P0 LOP3.LUT R6, R5, 0x7ff00000, RZ, 0xfc, !PT ;  /* 0x7ff0000005060812 */ /* 0x000fe200078efcff */
[----:B------:R-:W-:Y:S02]  /*2df0*/  @!P0 IMAD.MOV.U32 R4, RZ, RZ, RZ ;  /* 0x000000ffff048224 */ /* 0x000fe400078e00ff */
[----:B------:R-:W-:Y:S02]  /*2e00*/  @P0 IMAD.MOV.U32 R4, RZ, RZ, RZ ;  /* 0x000000ffff040224 */ /* 0x000fe400078e00ff */
[----:B------:R-:W-:Y:S01]  /*2e10*/  @P0 IMAD.MOV.U32 R5, RZ, RZ, R6 ;  /* 0x000000ffff050224 */ /* 0x000fe200078e0006 */
[----:B------:R-:W-:Y:S06]  /*2e20*/  BRA `(.L_x_35) ;  /* 0x0000000000147947 */ /* 0x000fec0003800000 */
.L_x_37:
[----:B------:R-:W-:Y:S01]  /*2e30*/  LOP3.LUT R5, R9, 0x80000, RZ, 0xfc, !PT ;  /* 0x0008000009057812 */ /* 0x000fe200078efcff */
[----:B------:R-:W-:Y:S01]  /*2e40*/  IMAD.MOV.U32 R4, RZ, RZ, R8 ;  /* 0x000000ffff047224 */ /* 0x000fe200078e0008 */
[----:B------:R-:W-:Y:S06]  /*2e50*/  BRA `(.L_x_35) ;  /* 0x0000000000087947 */ /* 0x000fec0003800000 */
.L_x_36:
[----:B------:R-:W-:Y:S01]  /*2e60*/  LOP3.LUT R5, R7, 0x80000, RZ, 0xfc, !PT ;  /* 0x0008000007057812 */ /* 0x000fe200078efcff */
[----:B------:R-:W-:-:S07]  /*2e70*/  IMAD.MOV.U32 R4, RZ, RZ, R6 ;  /* 0x000000ffff047224 */ /* 0x000fce00078e0006 */
.L_x_35:
[----:B------:R-:W-:Y:S05]  /*2e80*/  BSYNC.RECONVERGENT B1 ;  /* 0x0000000000017941 */ /* 0x000fea0003800200 */
.L_x_33:
[----:B------:R-:W-:Y:S02]  /*2e90*/  IMAD.MOV.U32 R6, RZ, RZ, R4 ;  /* 0x000000ffff067224 */ /* 0x000fe400078e0004 */
[----:B------:R-:W-:Y:S02]  /*2ea0*/  IMAD.MOV.U32 R7, RZ, RZ, R5 ;  /* 0x000000ffff077224 */ /* 0x000fe400078e0005 */
[----:B------:R-:W-:Y:S02]  /*2eb0*/  IMAD.MOV.U32 R4, RZ, RZ, R0 ;  /* 0x000000ffff047224 */ /* 0x000fe400078e0000 */
[----:B------:R-:W-:-:S04]  /*2ec0*/  IMAD.MOV.U32 R5, RZ, RZ, 0x0 ;  /* 0x00000000ff057424 */ /* 0x000fc800078e00ff */
[----:B------:R-:W-:Y:S05]  /*2ed0*/  RET.REL.NODEC R4 `(riemann_eulercartesian_ausm_2d) ;  /* 0xffffffd004487950 */ /* 0x000fea0003c3ffff */
        .weak           $__internal_2_$__cuda_sm20_dsqrt_rn_f64_mediumpath_v1
        .type           $__internal_2_$__cuda_sm20_dsqrt_rn_f64_mediumpath_v1,@function
        .size           $__internal_2_$__cuda_sm20_dsqrt_rn_f64_mediumpath_v1,($riemann_eulercartesian_ausm_2d$__internal_accurate_pow - $__internal_2_$__cuda_sm20_dsqrt_rn_f64_mediumpath_v1)
$__internal_2_$__cuda_sm20_dsqrt_rn_f64_mediumpath_v1:
[----:B------:R-:W-:Y:S01]  /*2ee0*/  ISETP.GE.U32.AND P0, PT, R13, -0x3400000, PT ;  /* 0xfcc000000d00780c */ /* 0x000fe20003f06070 */
[----:B------:R-:W-:Y:S01]  /*2ef0*/  BSSY.RECONVERGENT B1, `(.L_x_38) ;  /* 0x0000026000017945 */ /* 0x000fe20003800200 */
[----:B------:R-:W-:Y:S02]  /*2f00*/  IMAD.MOV.U32 R5, RZ, RZ, R19 ;  /* 0x000000ffff057224 */ /* 0x000fe400078e0013 */
[----:B------:R-:W-:Y:S02]  /*2f10*/  IMAD.MOV.U32 R18, RZ, RZ, R0 ;  /* 0x000000ffff127224 */ /* 0x000fe400078e0000 */
[----:B------:R-:W-:-:S07]  /*2f20*/  IMAD.MOV.U32 R19, RZ, RZ, R11 ;  /* 0x000000ffff137224 */ /* 0x000fce00078e000b */
[----:B------:R-:W-:Y:S05]  /*2f30*/  @!P0 BRA `(.L_x_39) ;  /* 0x0000000000208947 */ /* 0x000fea0003800000 */
[----:B------:R-:W-:-:S10]  /*2f40*/  DFMA.RM R14, R16, R18, R14 ;  /* 0x00000012100e722b */ /* 0x000fd4000000400e */
[----:B------:R-:W-:-:S05]  /*2f50*/  IADD3 R16, P0, PT, R14, 0x1, RZ ;  /* 0x000000010e107810 */ /* 0x000fca0007f1e0ff */
[----:B------:R-:W-:-:S06]  /*2f60*/  IMAD.X R17, RZ, RZ, R15, P0 ;  /* 0x000000ffff117224 */ /* 0x000fcc00000e060f */
[----:B------:R-:W-:-:S08]  /*2f70*/  DFMA.RP R4, -R14, R16, R4 ;  /* 0x000000100e04722b */ /* 0x000fd00000008104 */
[----:B------:R-:W-:-:S06]  /*2f80*/  DSETP.GT.AND P0, PT, R4, RZ, PT ;  /* 0x000000ff0400722a */ /* 0x000fcc0003f04000 */
[----:B------:R-:W-:Y:S02]  /*2f90*/  FSEL R14, R16, R14, P0 ;  /* 0x0000000e100e7208 */ /* 0x000fe40000000000 */
[----:B------:R-:W-:Y:S01]  /*2fa0*/  FSEL R15, R17, R15, P0 ;  /* 0x0000000f110f7208 */ /* 0x000fe20000000000 */
[----:B------:R-:W-:Y:S06]  /*2fb0*/  BRA `(.L_x_40) ;  /* 0x0000000000647947 */ /* 0x000fec0003800000 */
.L_x_39:
[----:B------:R-:W-:-:S14]  /*2fc0*/  DSETP.NE.AND P0, PT, R4, RZ, PT ;  /* 0x000000ff0400722a */ /* 0x000fdc0003f05000 */
[----:B------:R-:W-:Y:S05]  /*2fd0*/  @!P0 BRA `(.L_x_41) ;  /* 0x0000000000588947 */ /* 0x000fea0003800000 */
[----:B------:R-:W-:-:S13]  /*2fe0*/  ISETP.GE.AND P0, PT, R5, RZ, PT ;  /* 0x000000ff0500720c */ /* 0x000fda0003f06270 */
[----:B------:R-:W-:Y:S02]  /*2ff0*/  @!P0 IMAD.MOV.U32 R14, RZ, RZ, 0x0 ;  /* 0x00000000ff0e8424 */ /* 0x000fe400078e00ff */
[----:B------:R-:W-:Y:S01]  /*3000*/  @!P0 IMAD.MOV.U32 R15, RZ, RZ, -0x80000 ;  /* 0xfff80000ff0f8424 */ /* 0x000fe200078e00ff */
[----:B------:R-:W-:Y:S06]  /*3010*/  @!P0 BRA `(.L_x_40) ;  /* 0x00000000004c8947 */ /* 0x000fec0003800000 */
[----:B------:R-:W-:-:S13]  /*3020*/  ISETP.GT.AND P0, PT, R5, 0x7fefffff, PT ;  /* 0x7fefffff0500780c */ /* 0x000fda0003f04270 */
[----:B------:R-:W-:Y:S05]  /*3030*/  @P0 BRA `(.L_x_41) ;  /* 0x0000000000400947 */ /* 0x000fea0003800000 */
[----:B------:R-:W-:Y:S01]  /*3040*/  DMUL R4, R4, 8.11296384146066816958e+31 ;  /* 0x4690000004047828 */ /* 0x000fe20000000000 */
[----:B------:R-:W-:Y:S02]  /*3050*/  IMAD.MOV.U32 R14, RZ, RZ, RZ ;  /* 0x000000ffff0e7224 */ /* 0x000fe400078e00ff */
[----:B------:R-:W-:Y:S02]  /*3060*/  IMAD.MOV.U32 R18, RZ, RZ, 0x0 ;  /* 0x00000000ff127424 */ /* 0x000fe400078e00ff */
[----:B------:R-:W-:Y:S01]  /*3070*/  IMAD.MOV.U32 R19, RZ, RZ, 0x3fd80000 ;  /* 0x3fd80000ff137424 */ /* 0x000fe200078e00ff */
[----:B------:R-:W0:Y:S02]  /*3080*/  MUFU.RSQ64H R15, R5 ;  /* 0x00000005000f7308 */ /* 0x000e240000001c00 */
[----:B0-----:R-:W-:-:S08]  /*3090*/  DMUL R16, R14, R14 ;  /* 0x0000000e0e107228 */ /* 0x001fd00000000000 */
[----:B------:R-:W-:-:S08]  /*30a0*/  DFMA R16, R4, -R16, 1 ;  /* 0x3ff000000410742b */ /* 0x000fd00000000810 */
[----:B------:R-:W-:Y:S02]  /*30b0*/  DFMA R18, R16, R18, 0.5 ;  /* 0x3fe000001012742b */ /* 0x000fe40000000012 */
[----:B------:R-:W-:-:S08]  /*30c0*/  DMUL R16, R14, R16 ;  /* 0x000000100e107228 */ /* 0x000fd00000000000 */
[----:B------:R-:W-:-:S08]  /*30d0*/  DFMA R16, R18, R16, R14 ;  /* 0x000000101210722b */ /* 0x000fd0000000000e */
[----:B------:R-:W-:Y:S02]  /*30e0*/  DMUL R14, R4, R16 ;  /* 0x00000010040e7228 */ /* 0x000fe40000000000 */
[----:B------:R-:W-:-:S06]  /*30f0*/  VIADD R17, R17, 0xfff00000 ;  /* 0xfff0000011117836 */ /* 0x000fcc0000000000 */
[----:B------:R-:W-:-:S08]  /*3100*/  DFMA R18, R14, -R14, R4 ;  /* 0x8000000e0e12722b */ /* 0x000fd00000000004 */
[----:B------:R-:W-:-:S10]  /*3110*/  DFMA R14, R16, R18, R14 ;  /* 0x00000012100e722b */ /* 0x000fd4000000000e */
[----:B------:R-:W-:Y:S01]  /*3120*/  VIADD R15, R15, 0xfcb00000 ;  /* 0xfcb000000f0f7836 */ /* 0x000fe20000000000 */
[----:B------:R-:W-:Y:S06]  /*3130*/  BRA `(.L_x_40) ;  /* 0x0000000000047947 */ /* 0x000fec0003800000 */
.L_x_41:
[----:B------:R-:W-:-:S11]  /*3140*/  DADD R14, R4, R4 ;  /* 0x00000000040e7229 */ /* 0x000fd60000000004 */
.L_x_40:
[----:B------:R-:W-:Y:S05]  /*3150*/  BSYNC.RECONVERGENT B1 ;  /* 0x0000000000017941 */ /* 0x000fea0003800200 */
.L_x_38:
[----:B------:R-:W-:-:S04]  /*3160*/  IMAD.MOV.U32 R11, RZ, RZ, 0x0 ;  /* 0x00000000ff0b7424 */ /* 0x000fc800078e00ff */
[----:B------:R-:W-:Y:S05]  /*3170*/  RET.REL.NODEC R10 `(riemann_eulercartesian_ausm_2d) ;  /* 0xffffffcc0aa07950 */ /* 0x000fea0003c3ffff */
        .type           $riemann_eulercartesian_ausm_2d$__internal_accurate_pow,@function
        .size           $riemann_eulercartesian_ausm_2d$__internal_accurate_pow,(.L_x_47 - $riemann_eulercartesian_ausm_2d$__internal_accurate_pow)
$riemann_eulercartesian_ausm_2d$__internal_accurate_pow:
[----:B------:R-:W-:Y:S01]  /*3180*/  ISETP.GT.U32.AND P0, PT, R13, 0xfffff, PT ;  /* 0x000fffff0d00780c */ /* 0x000fe20003f04070 */
[----:B------:R-:W-:Y:S01]  /*3190*/  IMAD.MOV.U32 R6, RZ, RZ, R14 ;  /* 0x000000ffff067224 */ /* 0x000fe200078e000e */
[----:B------:R-:W-:Y:S01]  /*31a0*/  UMOV UR6, 0x7d2cafe2 ;  /* 0x7d2cafe200067882 */ /* 0x000fe20000000000 */
[----:B------:R-:W-:Y:S01]  /*31b0*/  IMAD.MOV.U32 R7, RZ, RZ, R13 ;  /* 0x000000ffff077224 */ /* 0x000fe200078e000d */
[----:B------:R-:W-:Y:S01]  /*31c0*/  UMOV UR7, 0x3eb0f5ff ;  /* 0x3eb0f5ff00077882 */ /* 0x000fe20000000000 */
[----:B------:R-:W-:Y:S01]  /*31d0*/  IMAD.MOV.U32 R16, RZ, RZ, RZ ;  /* 0x000000ffff107224 */ /* 0x000fe200078e00ff */
[----:B------:R-:W-:Y:S01]  /*31e0*/  UMOV UR8, 0x3b39803f ;  /* 0x3b39803f00087882 */ /* 0x000fe20000000000 */
[----:B------:R-:W-:Y:S01]  /*31f0*/  IMAD.MOV.U32 R10, RZ, RZ, 0x41ad3b5a ;  /* 0x41ad3b5aff0a7424 */ /* 0x000fe200078e00ff */
[----:B------:R-:W-:Y:S01]  /*3200*/  UMOV UR9, 0x3c7abc9e ;  /* 0x3c7abc9e00097882 */ /* 0x000fe20000000000 */
[----:B------:R-:W-:-:S04]  /*3210*/  IMAD.MOV.U32 R11, RZ, RZ, 0x3ed0f5d2 ;  /* 0x3ed0f5d2ff0b7424 */ /* 0x000fc800078e00ff */
[----:B------:R-:W-:Y:S01]  /*3220*/  @!P0 DMUL R46, R6, 1.80143985094819840000e+16 ;  /* 0x43500000062e8828 */ /* 0x000fe20000000000 */
[--C-:B------:R-:W-:Y:S01]  /*3230*/  IMAD.MOV.U32 R6, RZ, RZ, R13.reuse ;  /* 0x000000ffff067224 */ /* 0x100fe200078e000d */
[----:B------:R-:W-:-:S08]  /*3240*/  SHF.R.U32.HI R13, RZ, 0x14, R13 ;  /* 0x00000014ff0d7819 */ /* 0x000fd0000001160d */
[----:B------:R-:W-:Y:S01]  /*3250*/  @!P0 IMAD.MOV.U32 R6, RZ, RZ, R47 ;  /* 0x000000ffff068224 */ /* 0x000fe200078e002f */
[----:B------:R-:W-:Y:S01]  /*3260*/  @!P0 LEA.HI R13, R47, 0xffffffca, RZ, 0xc ;  /* 0xffffffca2f0d8811 */ /* 0x000fe200078f60ff */
[----:B------:R-:W-:-:S03]  /*3270*/  @!P0 IMAD.MOV.U32 R14, RZ, RZ, R46 ;  /* 0x000000ffff0e8224 */ /* 0x000fc600078e002e */
[----:B------:R-:W-:-:S04]  /*3280*/  LOP3.LUT R6, R6, 0x800fffff, RZ, 0xc0, !PT ;  /* 0x800fffff06067812 */ /* 0x000fc800078ec0ff */
[----:B------:R-:W-:-:S04]  /*3290*/  LOP3.LUT R15, R6, 0x3ff00000, RZ, 0xfc, !PT ;  /* 0x3ff00000060f7812 */ /* 0x000fc800078efcff */
[----:B------:R-:W-:-:S13]  /*32a0*/  ISETP.GE.U32.AND P1, PT, R15, 0x3ff6a09f, PT ;  /* 0x3ff6a09f0f00780c */ /* 0x000fda0003f26070 */
[----:B------:R-:W-:-:S04]  /*32b0*/  @P1 VIADD R7, R15, 0xfff00000 ;  /* 0xfff000000f071836 */ /* 0x000fc80000000000 */
[----:B------:R-:W-:-:S06]  /*32c0*/  @P1 IMAD.MOV.U32 R15, RZ, RZ, R7 ;  /* 0x000000ffff0f1224 */ /* 0x000fcc00078e0007 */
[C---:B------:R-:W-:Y:S02]  /*32d0*/  DADD R8, R14.reuse, 1 ;  /* 0x3ff000000e087429 */ /* 0x040fe40000000000 */
[----:B------:R-:W-:-:S04]  /*32e0*/  DADD R14, R14, -1 ;  /* 0xbff000000e0e7429 */ /* 0x000fc80000000000 */
[----:B------:R-:W0:Y:S02]  /*32f0*/  MUFU.RCP64H R17, R9 ;  /* 0x0000000900117308 */ /* 0x000e240000001800 */
[----:B0-----:R-:W-:-:S08]  /*3300*/  DFMA R6, -R8, R16, 1 ;  /* 0x3ff000000806742b */ /* 0x001fd00000000110 */
[----:B------:R-:W-:-:S08]  /*3310*/  DFMA R6, R6, R6, R6 ;  /* 0x000000060606722b */ /* 0x000fd00000000006 */
[----:B------:R-:W-:-:S08]  /*3320*/  DFMA R16, R16, R6, R16 ;  /* 0x000000061010722b */ /* 0x000fd00000000010 */
[----:B------:R-:W-:-:S08]  /*3330*/  DMUL R6, R14, R16 ;  /* 0x000000100e067228 */ /* 0x000fd00000000000 */
[----:B------:R-:W-:-:S08]  /*3340*/  DFMA R6, R14, R16, R6 ;  /* 0x000000100e06722b */ /* 0x000fd00000000006 */
[----:B------:R-:W-:-:S08]  /*3350*/  DMUL R18, R6, R6 ;  /* 0x0000000606127228 */ /* 0x000fd00000000000 */
[----:B------:R-:W-:Y:S01]  /*3360*/  DFMA R8, R18, UR6, R10 ;  /* 0x0000000612087c2b */ /* 0x000fe2000800000a */
[----:B------:R-:W-:Y:S01]  /*3370*/  UMOV UR6, 0x75488a3f ;  /* 0x75488a3f00067882 */ /* 0x000fe20000000000 */
[----:B------:R-:W-:Y:S01]  /*3380*/  UMOV UR7, 0x3ef3b20a ;  /* 0x3ef3b20a00077882 */ /* 0x000fe20000000000 */
[----:B------:R-:W-:-:S05]  /*3390*/  DADD R10, R14, -R6 ;  /* 0x000000000e0a7229 */ /* 0x000fca0000000806 */
[----:B------:R-:W-:Y:S01]  /*33a0*/  DFMA R8, R18, R8, UR6 ;  /* 0x0000000612087e2b */ /* 0x000fe20008000008 */
[----:B------:R-:W-:Y:S01]  /*33b0*/  UMOV UR6, 0xe4faecd5 ;  /* 0xe4faecd500067882 */ /* 0x000fe20000000000 */
[----:B------:R-:W-:Y:S01]  /*33c0*/  UMOV UR7, 0x3f1745cd ;  /* 0x3f1745cd00077882 */ /* 0x000fe20000000000 */
[----:B------:R-:W-:Y:S02]  /*33d0*/  DADD R42, R10, R10 ;  /* 0x000000000a2a7229 */ /* 0x000fe4000000000a */
[----:B------:R-:W-:-:S03]  /*33e0*/  DMUL R10, R6, R6 ;  /* 0x00000006060a7228 */ /* 0x000fc60000000000 */
[----:B------:R-:W-:Y:S01]  /*33f0*/  DFMA R8, R18, R8, UR6 ;  /* 0x0000000612087e2b */ /* 0x000fe20008000008 */
[----:B------:R-:W-:Y:S01]  /*3400*/  UMOV UR6, 0x258a578b ;  /* 0x258a578b00067882 */ /* 0x000fe20000000000 */
[----:B------:R-:W-:Y:S01]  /*3410*/  UMOV UR7, 0x3f3c71c7 ;  /* 0x3f3c71c700077882 */ /* 0x000fe20000000000 */
[----:B------:R-:W-:Y:S02]  /*3420*/  DFMA R42, R14, -R6, R42 ;  /* 0x800000060e2a722b */ /* 0x000fe4000000002a */
[----:B------:R-:W-:-:S03]  /*3430*/  DMUL R14, R6, R10 ;  /* 0x0000000a060e7228 */ /* 0x000fc60000000000 */
[----:B------:R-:W-:Y:S01]  /*3440*/  DFMA R8, R18, R8, UR6 ;  /* 0x0000000612087e2b */ /* 0x000fe20008000008 */
[----:B------:R-:W-:Y:S01]  /*3450*/  UMOV UR6, 0x9242b910 ;  /* 0x9242b91000067882 */ /* 0x000fe20000000000 */
[----:B------:R-:W-:Y:S01]  /*3460*/  UMOV UR7, 0x3f624924 ;  /* 0x3f62492400077882 */ /* 0x000fe20000000000 */
[----:B------:R-:W-:-:S05]  /*3470*/  DMUL R16, R16, R42 ;  /* 0x0000002a10107228 */ /* 0x000fca0000000000 */
[----:B------:R-:W-:Y:S01]  /*3480*/  DFMA R8, R18, R8, UR6 ;  /* 0x0000000612087e2b */ /* 0x000fe20008000008 */
[----:B------:R-:W-:Y:S01]  /*3490*/  UMOV UR6, 0x99999dfb ;  /* 0x99999dfb00067882 */ /* 0x000fe20000000000 */
[----:B------:R-:W-:-:S03]  /*34a0*/  UMOV UR7, 0x3f899999 ;  /* 0x3f89999900077882 */ /* 0x000fc60000000000 */
[----:B------:R-:W-:Y:S02]  /*34b0*/  VIADD R43, R17, 0x100000 ;  /* 0x00100000112b7836 */ /* 0x000fe40000000000 */
[----:B------:R-:W-:Y:S01]  /*34c0*/  IMAD.MOV.U32 R42, RZ, RZ, R16 ;  /* 0x000000ffff2a7224 */ /* 0x000fe200078e0010 */
[----:B------:R-:W-:Y:S01]  /*34d0*/  DFMA R20, R18, R8, UR6 ;  /* 0x0000000612147e2b */ /* 0x000fe20008000008 */
[----:B------:R-:W-:Y:S01]  /*34e0*/  UMOV UR6, 0x55555555 ;  /* 0x5555555500067882 */ /* 0x000fe20000000000 */
[----:B------:R-:W-:-:S06]  /*34f0*/  UMOV UR7, 0x3fb55555 ;  /* 0x3fb5555500077882 */ /* 0x000fcc0000000000 */
[----:B------:R-:W-:-:S08]  /*3500*/  DFMA R8, R18, R20, UR6 ;  /* 0x0000000612087e2b */ /* 0x000fd00008000014 */
[----:B------:R-:W-:Y:S01]  /*3510*/  DADD R22, -R8, UR6 ;  /* 0x0000000608167e29 */ /* 0x000fe20008000100 */
[----:B------:R-:W-:Y:S01]  /*3520*/  UMOV UR6, 0xb9e7b0 ;  /* 0x00b9e7b000067882 */ /* 0x000fe20000000000 */
[----:B------:R-:W-:-:S06]  /*3530*/  UMOV UR7, 0x3c46a4cb ;  /* 0x3c46a4cb00077882 */ /* 0x000fcc0000000000 */
[----:B------:R-:W-:Y:S02]  /*3540*/  DFMA R18, R18, R20, R22 ;  /* 0x000000141212722b */ /* 0x000fe40000000016 */
[C---:B------:R-:W-:Y:S02]  /*3550*/  DFMA R20, R6.reuse, R10, -R14 ;  /* 0x0000000a0614722b */ /* 0x040fe4000000080e */
[----:B------:R-:W-:-:S04]  /*3560*/  DFMA R22, R6, R6, -R10 ;  /* 0x000000060616722b */ /* 0x000fc8000000080a */
[----:B------:R-:W-:Y:S01]  /*3570*/  DADD R18, R18, -UR6 ;  /* 0x8000000612127e29 */ /* 0x000fe20008000000 */
[----:B------:R-:W-:Y:S01]  /*3580*/  UMOV UR6, 0x80000000 ;  /* 0x8000000000067882 */ /* 0x000fe20000000000 */
[----:B------:R-:W-:Y:S01]  /*3590*/  DFMA R20, R16, R10, R20 ;  /* 0x0000000a1014722b */ /* 0x000fe20000000014 */
[----:B------:R-:W-:Y:S01]  /*35a0*/  UMOV UR7, 0x43300000 ;  /* 0x4330000000077882 */ /* 0x000fe20000000000 */
[----:B------:R-:W-:-:S04]  /*35b0*/  DFMA R22, R6, R42, R22 ;  /* 0x0000002a0616722b */ /* 0x000fc80000000016 */
[----:B------:R-:W-:-:S04]  /*35c0*/  DADD R44, R8, R18 ;  /* 0x00000000082c7229 */ /* 0x000fc80000000012 */
[----:B------:R-:W-:-:S04]  /*35d0*/  DFMA R20, R6, R22, R20 ;  /* 0x000000160614722b */ /* 0x000fc80000000014 */
[----:B------:R-:W-:Y:S02]  /*35e0*/  DMUL R10, R44, R14 ;  /* 0x0000000e2c0a7228 */ /* 0x000fe40000000000 */
[----:B------:R-:W-:-:S06]  /*35f0*/  DADD R22, R8, -R44 ;  /* 0x0000000008167229 */ /* 0x000fcc000000082c */
[----:B------:R-:W-:Y:S02]  /*3600*/  DFMA R8, R44, R14, -R10 ;  /* 0x0000000e2c08722b */ /* 0x000fe4000000080a */
[----:B------:R-:W-:-:S06]  /*3610*/  DADD R22, R18, R22 ;  /* 0x0000000012167229 */ /* 0x000fcc0000000016 */
[----:B------:R-:W-:-:S08]  /*3620*/  DFMA R8, R44, R20, R8 ;  /* 0x000000142c08722b */ /* 0x000fd00000000008 */
[----:B------:R-:W-:-:S08]  /*3630*/  DFMA R22, R22, R14, R8 ;  /* 0x0000000e1616722b */ /* 0x000fd00000000008 */
[----:B------:R-:W-:-:S08]  /*3640*/  DADD R14, R10, R22 ;  /* 0x000000000a0e7229 */ /* 0x000fd00000000016 */
[--C-:B------:R-:W-:Y:S02]  /*3650*/  DADD R8, R6, R14.reuse ;  /* 0x0000000006087229 */ /* 0x100fe4000000000e */
[----:B------:R-:W-:-:S06]  /*3660*/  DADD R10, R10, -R14 ;  /* 0x000000000a0a7229 */ /* 0x000fcc000000080e */
[----:B------:R-:W-:Y:S02]  /*3670*/  DADD R6, R6, -R8 ;  /* 0x0000000006067229 */ /* 0x000fe40000000808 */
[----:B------:R-:W-:-:S06]  /*3680*/  DADD R10, R22, R10 ;  /* 0x00000000160a7229 */ /* 0x000fcc000000000a */
[----:B------:R-:W-:-:S08]  /*3690*/  DADD R6, R14, R6 ;  /* 0x000000000e067229 */ /* 0x000fd00000000006 */
[----:B------:R-:W-:Y:S01]  /*36a0*/  DADD R6, R10, R6 ;  /* 0x000000000a067229 */ /* 0x000fe20000000006 */
[C---:B------:R-:W-:Y:S02]  /*36b0*/  VIADD R10, R13.reuse, 0xfffffc01 ;  /* 0xfffffc010d0a7836 */ /* 0x040fe40000000000 */
[----:B------:R-:W-:-:S05]  /*36c0*/  @P1 VIADD R10, R13, 0xfffffc02 ;  /* 0xfffffc020d0a1836 */ /* 0x000fca0000000000 */
[----:B------:R-:W-:Y:S01]  /*36d0*/  DADD R16, R16, R6 ;  /* 0x0000000010107229 */ /* 0x000fe20000000006 */
[----:B------:R-:W-:Y:S01]  /*36e0*/  LOP3.LUT R6, R10, 0x80000000, RZ, 0x3c, !PT ;  /* 0x800000000a067812 */ /* 0x000fe200078e3cff */
[----:B------:R-:W-:-:S06]  /*36f0*/  IMAD.MOV.U32 R7, RZ, RZ, 0x43300000 ;  /* 0x43300000ff077424 */ /* 0x000fcc00078e00ff */
[----:B------:R-:W-:Y:S02]  /*3700*/  DADD R10, R8, R16 ;  /* 0x00000000080a7229 */ /* 0x000fe40000000010 */
[----:B------:R-:W-:Y:S01]  /*3710*/  DADD R14, R6, -UR6 ;  /* 0x80000006060e7e29 */ /* 0x000fe20008000000 */
[----:B------:R-:W-:Y:S01]  /*3720*/  UMOV UR6, 0xfefa39ef ;  /* 0xfefa39ef00067882 */ /* 0x000fe20000000000 */
[----:B------:R-:W-:-:S04]  /*3730*/  UMOV UR7, 0x3fe62e42 ;  /* 0x3fe62e4200077882 */ /* 0x000fc80000000000 */
[--C-:B------:R-:W-:Y:S02]  /*3740*/  DADD R8, R8, -R10.reuse ;  /* 0x0000000008087229 */ /* 0x100fe4000000080a */
[----:B------:R-:W-:-:S06]  /*3750*/  DFMA R6, R14, UR6, R10 ;  /* 0x000000060e067c2b */ /* 0x000fcc000800000a */
[----:B------:R-:W-:Y:S02]  /*3760*/  DADD R8, R16, R8 ;  /* 0x0000000010087229 */ /* 0x000fe40000000008 */
[----:B------:R-:W-:-:S08]  /*3770*/  DFMA R18, R14, -UR6, R6 ;  /* 0x800000060e127c2b */ /* 0x000fd00008000006 */
[----:B------:R-:W-:-:S08]  /*3780*/  DADD R18, -R10, R18 ;  /* 0x000000000a127229 */ /* 0x000fd00000000112 */
[----:B------:R-:W-:-:S08]  /*3790*/  DADD R8, R8, -R18 ;  /* 0x0000000008087229 */ /* 0x000fd00000000812 */
[----:B------:R-:W-:Y:S01]  /*37a0*/  DFMA R8, R14, UR8, R8 ;  /* 0x000000080e087c2b */ /* 0x000fe20008000008 */
[----:B------:R-:W-:Y:S01]  /*37b0*/  UMOV UR8, 0x179e4e1e ;  /* 0x179e4e1e00087882 */ /* 0x000fe20000000000 */
[----:B------:R-:W-:-:S06]  /*37c0*/  UMOV UR9, 0x3ff6649c ;  /* 0x3ff6649c00097882 */ /* 0x000fcc0000000000 */
[----:B------:R-:W-:-:S08]  /*37d0*/  DADD R10, R6, R8 ;  /* 0x00000000060a7229 */ /* 0x000fd00000000008 */
[----:B------:R-:W-:Y:S02]  /*37e0*/  DADD R14, R6, -R10 ;  /* 0x00000000060e7229 */ /* 0x000fe4000000080a */
[----:B------:R-:W-:-:S06]  /*37f0*/  DMUL R6, R10, UR8 ;  /* 0x000000080a067c28 */ /* 0x000fcc0008000000 */
[----:B------:R-:W-:Y:S02]  /*3800*/  DADD R14, R8, R14 ;  /* 0x00000000080e7229 */ /* 0x000fe4000000000e */
[----:B------:R-:W-:-:S08]  /*3810*/  DFMA R10, R10, UR8, -R6 ;  /* 0x000000080a0a7c2b */ /* 0x000fd00008000806 */
[----:B------:R-:W-:Y:S01]  /*3820*/  DFMA R14, R14, UR8, R10 ;  /* 0x000000080e0e7c2b */ /* 0x000fe2000800000a */
[----:B------:R-:W-:Y:S02]  /*3830*/  IMAD.MOV.U32 R10, RZ, RZ, 0x652b82fe ;  /* 0x652b82feff0a7424 */ /* 0x000fe400078e00ff */
[----:B------:R-:W-:-:S05]  /*3840*/  IMAD.MOV.U32 R11, RZ, RZ, 0x3ff71547 ;  /* 0x3ff71547ff0b7424 */ /* 0x000fca00078e00ff */
[----:B------:R-:W-:-:S08]  /*3850*/  DADD R8, R6, R14 ;  /* 0x0000000006087229 */ /* 0x000fd0000000000e */
[----:B------:R-:W-:Y:S02]  /*3860*/  DFMA R10, R8, R10, 6.75539944105574400000e+15 ;  /* 0x43380000080a742b */ /* 0x000fe4000000000a */
[----:B------:R-:W-:Y:S01]  /*3870*/  FSETP.GEU.AND P0, PT, |R9|, 4.1917929649353027344, PT ;  /* 0x4086232b0900780b */ /* 0x000fe20003f0e200 */
[----:B------:R-:W-:-:S05]  /*3880*/  DADD R6, R6, -R8 ;  /* 0x0000000006067229 */ /* 0x000fca0000000808 */
[----:B------:R-:W-:-:S03]  /*3890*/  DADD R16, R10, -6.75539944105574400000e+15 ;  /* 0xc33800000a107429 */ /* 0x000fc60000000000 */
[----:B------:R-:W-:-:S05]  /*38a0*/  DADD R14, R14, R6 ;  /* 0x000000000e0e7229 */ /* 0x000fca0000000006 */
[----:B------:R-:W-:Y:S01]  /*38b0*/  DFMA R18, R16, -UR6, R8 ;  /* 0x8000000610127c2b */ /* 0x000fe20008000008 */
[----:B------:R-:W-:Y:S01]  /*38c0*/  UMOV UR6, 0x3b39803f ;  /* 0x3b39803f00067882 */ /* 0x000fe20000000000 */
[----:B------:R-:W-:-:S06]  /*38d0*/  UMOV UR7, 0x3c7abc9e ;  /* 0x3c7abc9e00077882 */ /* 0x000fcc0000000000 */
[----:B------:R-:W-:Y:S01]  /*38e0*/  DFMA R16, R16, -UR6, R18 ;  /* 0x8000000610107c2b */ /* 0x000fe20008000012 */
[----:B------:R-:W-:Y:S01]  /*38f0*/  UMOV UR6, 0x69ce2bdf ;  /* 0x69ce2bdf00067882 */ /* 0x000fe20000000000 */
[----:B------:R-:W-:Y:S01]  /*3900*/  IMAD.MOV.U32 R18, RZ, RZ, -0x35dec16 ;  /* 0xfca213eaff127424 */ /* 0x000fe200078e00ff */
[----:B------:R-:W-:Y:S01]  /*3910*/  UMOV UR7, 0x3e5ade15 ;  /* 0x3e5ade1500077882 */ /* 0x000fe20000000000 */
[----:B------:R-:W-:-:S06]  /*3920*/  IMAD.MOV.U32 R19, RZ, RZ, 0x3e928af3 ;  /* 0x3e928af3ff137424 */ /* 0x000fcc00078e00ff */
[----:B------:R-:W-:Y:S01]  /*3930*/  DFMA R18, R16, UR6, R18 ;  /* 0x0000000610127c2b */ /* 0x000fe20008000012 */
[----:B------:R-:W-:Y:S01]  /*3940*/  UMOV UR6, 0x62401315 ;  /* 0x6240131500067882 */ /* 0x000fe20000000000 */
[----:B------:R-:W-:-:S06]  /*3950*/  UMOV UR7, 0x3ec71dee ;  /* 0x3ec71dee00077882 */ /* 0x000fcc0000000000 */
[----:B------:R-:W-:Y:S01]  /*3960*/  DFMA R18, R16, R18, UR6 ;  /* 0x0000000610127e2b */ /* 0x000fe20008000012 */
        /* <DEDUP_REMOVED lines=20> */
[----:B------:R-:W-:-:S08]  /*3ab0*/  DFMA R18, R16, R18, UR6 ;  /* 0x0000000610127e2b */ /* 0x000fd00008000012 */
[----:B------:R-:W-:-:S08]  /*3ac0*/  DFMA R18, R16, R18, 1 ;  /* 0x3ff000001012742b */ /* 0x000fd00000000012 */
[----:B------:R-:W-:-:S10]  /*3ad0*/  DFMA R16, R16, R18, 1 ;  /* 0x3ff000001010742b */ /* 0x000fd40000000012 */
[----:B------:R-:W-:Y:S02]  /*3ae0*/  IMAD R7, R10, 0x100000, R17 ;  /* 0x001000000a077824 */ /* 0x000fe400078e0211 */
[----:B------:R-:W-:Y:S01]  /*3af0*/  IMAD.MOV.U32 R6, RZ, RZ, R16 ;  /* 0x000000ffff067224 */ /* 0x000fe200078e0010 */
[----:B------:R-:W-:Y:S06]  /*3b00*/  @!P0 BRA `(.L_x_42) ;  /* 0x0000000000308947 */ /* 0x000fec0003800000 */
[----:B------:R-:W-:Y:S01]  /*3b10*/  FSETP.GEU.AND P1, PT, |R9|, 4.2275390625, PT ;  /* 0x408748000900780b */ /* 0x000fe20003f2e200 */
[C---:B------:R-:W-:Y:S02]  /*3b20*/  DADD R18, R8.reuse, +INF ;  /* 0x7ff0000008127429 */ /* 0x040fe40000000000 */
[----:B------:R-:W-:-:S08]  /*3b30*/  DSETP.GEU.AND P0, PT, R8, RZ, PT ;  /* 0x000000ff0800722a */ /* 0x000fd00003f0e000 */
[----:B------:R-:W-:Y:S02]  /*3b40*/  FSEL R7, R19, RZ, P0 ;  /* 0x000000ff13077208 */ /* 0x000fe40000000000 */
[----:B------:R-:W-:-:S04]  /*3b50*/  @!P1 LEA.HI R6, R10, R10, RZ, 0x1 ;  /* 0x0000000a0a069211 */ /* 0x000fc800078f08ff */
[----:B------:R-:W-:Y:S02]  /*3b60*/  @!P1 SHF.R.S32.HI R9, RZ, 0x1, R6 ;  /* 0x00000001ff099819 */ /* 0x000fe40000011406 */
[----:B------:R-:W-:-:S03]  /*3b70*/  FSEL R6, R18, RZ, P0 ;  /* 0x000000ff12067208 */ /* 0x000fc60000000000 */
[----:B------:R-:W-:Y:S02]  /*3b80*/  @!P1 IMAD.IADD R8, R10, 0x1, -R9 ;  /* 0x000000010a089824 */ /* 0x000fe400078e0a09 */
[----:B------:R-:W-:-:S03]  /*3b90*/  @!P1 IMAD R17, R9, 0x100000, R17 ;  /* 0x0010000009119824 */ /* 0x000fc600078e0211 */
[----:B------:R-:W-:Y:S01]  /*3ba0*/  @!P1 LEA R9, R8, 0x3ff00000, 0x14 ;  /* 0x3ff0000008099811 */ /* 0x000fe200078ea0ff */
[----:B------:R-:W-:-:S06]  /*3bb0*/  @!P1 IMAD.MOV.U32 R8, RZ, RZ, RZ ;  /* 0x000000ffff089224 */ /* 0x000fcc00078e00ff */
[----:B------:R-:W-:-:S11]  /*3bc0*/  @!P1 DMUL R6, R16, R8 ;  /* 0x0000000810069228 */ /* 0x000fd60000000000 */
.L_x_42:
[----:B------:R-:W-:Y:S02]  /*3bd0*/  DFMA R8, R14, R6, R6 ;  /* 0x000000060e08722b */ /* 0x000fe40000000006 */
[----:B------:R-:W-:-:S08]  /*3be0*/  DSETP.NEU.AND P0, PT, |R6|, +INF , PT ;  /* 0x7ff000000600742a */ /* 0x000fd00003f0d200 */
[----:B------:R-:W-:Y:S01]  /*3bf0*/  FSEL R16, R6, R8, !P0 ;  /* 0x0000000806107208 */ /* 0x000fe20004000000 */
[----:B------:R-:W-:Y:S01]  /*3c00*/  IMAD.MOV.U32 R6, RZ, RZ, R0 ;  /* 0x000000ffff067224 */ /* 0x000fe200078e0000 */
[----:B------:R-:W-:Y:S01]  /*3c10*/  FSEL R8, R7, R9, !P0 ;  /* 0x0000000907087208 */ /* 0x000fe20004000000 */
[----:B------:R-:W-:-:S04]  /*3c20*/  IMAD.MOV.U32 R7, RZ, RZ, 0x0 ;  /* 0x00000000ff077424 */ /* 0x000fc800078e00ff */
[----:B------:R-:W-:Y:S05]  /*3c30*/  RET.REL.NODEC R6 `(riemann_eulercartesian_ausm_2d) ;  /* 0xffffffc006f07950 */ /* 0x000fea0003c3ffff */
.L_x_43:
[----:B------:R-:W-:-:S00]  /*3c40*/  BRA `(.L_x_43) ;  /* 0xfffffffc00fc7947 */ /* 0x000fc0000383ffff */
[----:B------:R-:W-:-:S00]  /*3c50*/  NOP ;  /* 0x0000000000007918 */ /* 0x000fc00000000000 */
        /* <DEDUP_REMOVED lines=10> */
.L_x_47:


//--------------------- .nv.shared.reserved.0     --------------------------
	.section	.nv.shared.reserved.0,"aw",@nobits
	.weak		__nv_reservedSMEM_offset_0_alias
	.size		__nv_reservedSMEM_offset_0_alias, 0, 64
	.other		__nv_reservedSMEM_offset_0_alias,@"STO_CUDA_RESERVED_SHARED STV_DEFAULT"
__nv_reservedSMEM_offset_0_alias:
	.zero		0
	.zero		64


//--------------------- .nv.constant0.riemann_eulercartesian_ausm_2d --------------------------
	.section	.nv.constant0.riemann_eulercartesian_ausm_2d,"a",@progbits
	.sectionflags	@""
	.align	4
.nv.constant0.riemann_eulercartesian_ausm_2d:
	.zero		944


//--------------------- SYMBOLS --------------------------

	.type		.nv.reservedSmem.offset0,@object
	.size		.nv.reservedSmem.offset0,0x4
